//
// Generated by NVIDIA NVVM Compiler
//
// Compiler Build ID: CL-36424714
// Cuda compilation tools, release 13.0, V13.0.88
// Based on NVVM 20.0.0
//

.version 9.0
.target sm_100
.address_size 64

	// .globl	_Z18simpleMatMulKernelPjS_S_i
// _ZZ16MulMatTiledShMemPjS_S_iE3Mds has been demoted
// _ZZ16MulMatTiledShMemPjS_S_iE3Nds has been demoted
// _ZZ31MulMatTiledShMemNoBankConflictsPjS_S_iE3Mds has been demoted
// _ZZ31MulMatTiledShMemNoBankConflictsPjS_S_iE3Nds has been demoted

.visible .entry _Z18simpleMatMulKernelPjS_S_i(
	.param .u64 .ptr .align 1 _Z18simpleMatMulKernelPjS_S_i_param_0,
	.param .u64 .ptr .align 1 _Z18simpleMatMulKernelPjS_S_i_param_1,
	.param .u64 .ptr .align 1 _Z18simpleMatMulKernelPjS_S_i_param_2,
	.param .u32 _Z18simpleMatMulKernelPjS_S_i_param_3
)
{
	.reg .pred 	%p<10>;
	.reg .b32 	%r<107>;
	.reg .b64 	%rd<67>;

	ld.param.u64 	%rd14, [_Z18simpleMatMulKernelPjS_S_i_param_0];
	ld.param.u64 	%rd15, [_Z18simpleMatMulKernelPjS_S_i_param_1];
	ld.param.u32 	%r31, [_Z18simpleMatMulKernelPjS_S_i_param_3];
	cvta.to.global.u64 	%rd1, %rd15;
	cvta.to.global.u64 	%rd2, %rd14;
	mov.u32 	%r32, %ctaid.x;
	mov.u32 	%r33, %ntid.x;
	mov.u32 	%r34, %tid.x;
	mad.lo.s32 	%r1, %r32, %r33, %r34;
	mov.u32 	%r35, %ctaid.y;
	mov.u32 	%r36, %ntid.y;
	mov.u32 	%r37, %tid.y;
	mad.lo.s32 	%r38, %r35, %r36, %r37;
	max.s32 	%r39, %r1, %r38;
	setp.ge.s32 	%p1, %r39, %r31;
	@%p1 bra 	$L__BB0_13;
	mul.lo.s32 	%r3, %r31, %r38;
	and.b32  	%r4, %r31, 7;
	setp.lt.u32 	%p2, %r31, 8;
	mov.b32 	%r101, 0;
	mov.u32 	%r106, %r101;
	@%p2 bra 	$L__BB0_4;
	and.b32  	%r101, %r31, 2147483640;
	neg.s32 	%r95, %r101;
	mul.wide.s32 	%rd16, %r31, 4;
	add.s64 	%rd3, %rd1, %rd16;
	shl.b32 	%r7, %r31, 3;
	mul.wide.s32 	%rd17, %r31, 8;
	add.s64 	%rd4, %rd1, %rd17;
	mul.wide.s32 	%rd18, %r31, 12;
	add.s64 	%rd5, %rd1, %rd18;
	mul.wide.s32 	%rd19, %r31, 16;
	add.s64 	%rd6, %rd1, %rd19;
	mul.wide.s32 	%rd20, %r31, 20;
	add.s64 	%rd7, %rd1, %rd20;
	mul.wide.s32 	%rd21, %r31, 24;
	add.s64 	%rd8, %rd1, %rd21;
	mul.wide.s32 	%rd22, %r31, 28;
	add.s64 	%rd9, %rd1, %rd22;
	mul.wide.u32 	%rd23, %r3, 4;
	add.s64 	%rd24, %rd23, %rd2;
	add.s64 	%rd66, %rd24, 16;
	mov.b32 	%r106, 0;
	mov.u32 	%r94, %r1;
$L__BB0_3:
	.pragma "nounroll";
	mul.wide.s32 	%rd25, %r94, 4;
	add.s64 	%rd26, %rd3, %rd25;
	add.s64 	%rd27, %rd4, %rd25;
	add.s64 	%rd28, %rd5, %rd25;
	add.s64 	%rd29, %rd6, %rd25;
	add.s64 	%rd30, %rd7, %rd25;
	add.s64 	%rd31, %rd8, %rd25;
	add.s64 	%rd32, %rd9, %rd25;
	add.s64 	%rd33, %rd1, %rd25;
	ld.global.u32 	%r43, [%rd66+-16];
	ld.global.u32 	%r44, [%rd33];
	mad.lo.s32 	%r45, %r44, %r43, %r106;
	ld.global.u32 	%r46, [%rd66+-12];
	ld.global.u32 	%r47, [%rd26];
	mad.lo.s32 	%r48, %r47, %r46, %r45;
	ld.global.u32 	%r49, [%rd66+-8];
	ld.global.u32 	%r50, [%rd27];
	mad.lo.s32 	%r51, %r50, %r49, %r48;
	ld.global.u32 	%r52, [%rd66+-4];
	ld.global.u32 	%r53, [%rd28];
	mad.lo.s32 	%r54, %r53, %r52, %r51;
	ld.global.u32 	%r55, [%rd66];
	ld.global.u32 	%r56, [%rd29];
	mad.lo.s32 	%r57, %r56, %r55, %r54;
	ld.global.u32 	%r58, [%rd66+4];
	ld.global.u32 	%r59, [%rd30];
	mad.lo.s32 	%r60, %r59, %r58, %r57;
	ld.global.u32 	%r61, [%rd66+8];
	ld.global.u32 	%r62, [%rd31];
	mad.lo.s32 	%r63, %r62, %r61, %r60;
	ld.global.u32 	%r64, [%rd66+12];
	ld.global.u32 	%r65, [%rd32];
	mad.lo.s32 	%r106, %r65, %r64, %r63;
	add.s32 	%r95, %r95, 8;
	add.s32 	%r94, %r94, %r7;
	add.s64 	%rd66, %rd66, 32;
	setp.ne.s32 	%p3, %r95, 0;
	@%p3 bra 	$L__BB0_3;
$L__BB0_4:
	setp.eq.s32 	%p4, %r4, 0;
	@%p4 bra 	$L__BB0_12;
	and.b32  	%r17, %r31, 3;
	setp.lt.u32 	%p5, %r4, 4;
	@%p5 bra 	$L__BB0_7;
	add.s32 	%r67, %r101, %r3;
	mul.wide.u32 	%rd34, %r67, 4;
	add.s64 	%rd35, %rd2, %rd34;
	ld.global.u32 	%r68, [%rd35];
	mad.lo.s32 	%r69, %r101, %r31, %r1;
	mul.wide.s32 	%rd36, %r69, 4;
	add.s64 	%rd37, %rd1, %rd36;
	ld.global.u32 	%r70, [%rd37];
	mad.lo.s32 	%r71, %r70, %r68, %r106;
	cvt.u64.u32 	%rd38, %r3;
	cvt.u64.u32 	%rd39, %r101;
	add.s64 	%rd40, %rd39, %rd38;
	shl.b64 	%rd41, %rd40, 2;
	add.s64 	%rd42, %rd2, %rd41;
	ld.global.u32 	%r72, [%rd42+4];
	mul.wide.s32 	%rd43, %r31, 4;
	add.s64 	%rd44, %rd37, %rd43;
	ld.global.u32 	%r73, [%rd44];
	mad.lo.s32 	%r74, %r73, %r72, %r71;
	ld.global.u32 	%r75, [%rd42+8];
	add.s64 	%rd45, %rd44, %rd43;
	ld.global.u32 	%r76, [%rd45];
	mad.lo.s32 	%r77, %r76, %r75, %r74;
	ld.global.u32 	%r78, [%rd42+12];
	add.s64 	%rd46, %rd45, %rd43;
	ld.global.u32 	%r79, [%rd46];
	mad.lo.s32 	%r106, %r79, %r78, %r77;
	add.s32 	%r101, %r101, 4;
$L__BB0_7:
	setp.eq.s32 	%p6, %r17, 0;
	@%p6 bra 	$L__BB0_12;
	setp.eq.s32 	%p7, %r17, 1;
	@%p7 bra 	$L__BB0_10;
	add.s32 	%r81, %r101, %r3;
	mul.wide.u32 	%rd47, %r81, 4;
	add.s64 	%rd48, %rd2, %rd47;
	ld.global.u32 	%r82, [%rd48];
	mad.lo.s32 	%r83, %r101, %r31, %r1;
	mul.wide.s32 	%rd49, %r83, 4;
	add.s64 	%rd50, %rd1, %rd49;
	ld.global.u32 	%r84, [%rd50];
	mad.lo.s32 	%r85, %r84, %r82, %r106;
	cvt.u64.u32 	%rd51, %r3;
	cvt.u64.u32 	%rd52, %r101;
	add.s64 	%rd53, %rd52, %rd51;
	shl.b64 	%rd54, %rd53, 2;
	add.s64 	%rd55, %rd2, %rd54;
	ld.global.u32 	%r86, [%rd55+4];
	mul.wide.s32 	%rd56, %r31, 4;
	add.s64 	%rd57, %rd50, %rd56;
	ld.global.u32 	%r87, [%rd57];
	mad.lo.s32 	%r106, %r87, %r86, %r85;
	add.s32 	%r101, %r101, 2;
$L__BB0_10:
	and.b32  	%r88, %r31, 1;
	setp.eq.b32 	%p8, %r88, 1;
	not.pred 	%p9, %p8;
	@%p9 bra 	$L__BB0_12;
	add.s32 	%r89, %r101, %r3;
	mul.wide.u32 	%rd58, %r89, 4;
	add.s64 	%rd59, %rd2, %rd58;
	ld.global.u32 	%r90, [%rd59];
	mad.lo.s32 	%r91, %r101, %r31, %r1;
	mul.wide.s32 	%rd60, %r91, 4;
	add.s64 	%rd61, %rd1, %rd60;
	ld.global.u32 	%r92, [%rd61];
	mad.lo.s32 	%r106, %r92, %r90, %r106;
$L__BB0_12:
	ld.param.u64 	%rd65, [_Z18simpleMatMulKernelPjS_S_i_param_2];
	add.s32 	%r93, %r3, %r1;
	cvta.to.global.u64 	%rd62, %rd65;
	mul.wide.s32 	%rd63, %r93, 4;
	add.s64 	%rd64, %rd62, %rd63;
	st.global.u32 	[%rd64], %r106;
$L__BB0_13:
	ret;

}
	// .globl	_Z16MulMatTiledShMemPjS_S_i
.visible .entry _Z16MulMatTiledShMemPjS_S_i(
	.param .u64 .ptr .align 1 _Z16MulMatTiledShMemPjS_S_i_param_0,
	.param .u64 .ptr .align 1 _Z16MulMatTiledShMemPjS_S_i_param_1,
	.param .u64 .ptr .align 1 _Z16MulMatTiledShMemPjS_S_i_param_2,
	.param .u32 _Z16MulMatTiledShMemPjS_S_i_param_3
)
{
	.reg .pred 	%p<8>;
	.reg .b32 	%r<470>;
	.reg .b64 	%rd<40>;
	// demoted variable
	.shared .align 4 .b8 _ZZ16MulMatTiledShMemPjS_S_iE3Mds[1024];
	// demoted variable
	.shared .align 4 .b8 _ZZ16MulMatTiledShMemPjS_S_iE3Nds[1024];
	ld.param.u32 	%r40, [_Z16MulMatTiledShMemPjS_S_i_param_3];
	mov.u32 	%r42, %ctaid.x;
	mov.u32 	%r43, %ctaid.y;
	mov.u32 	%r1, %tid.x;
	mov.u32 	%r2, %tid.y;
	shl.b32 	%r44, %r43, 4;
	add.s32 	%r3, %r44, %r2;
	shl.b32 	%r4, %r42, 4;
	add.s32 	%r5, %r4, %r1;
	shr.s32 	%r45, %r40, 31;
	shr.u32 	%r46, %r45, 28;
	add.s32 	%r47, %r40, %r46;
	shr.s32 	%r6, %r47, 4;
	setp.lt.s32 	%p1, %r40, 16;
	mov.b32 	%r469, 0;
	@%p1 bra 	$L__BB1_9;
	mad.lo.s32 	%r460, %r40, %r3, %r1;
	shl.b32 	%r50, %r2, 6;
	mov.u32 	%r51, _ZZ16MulMatTiledShMemPjS_S_iE3Mds;
	add.s32 	%r8, %r51, %r50;
	add.s32 	%r52, %r6, -1;
	setp.lt.u32 	%p2, %r52, 3;
	mov.b32 	%r467, 0;
	mov.u32 	%r469, %r467;
	@%p2 bra 	$L__BB1_4;
	and.b32  	%r467, %r6, 134217724;
	neg.s32 	%r461, %r467;
	add.s32 	%r55, %r2, 48;
	mad.lo.s32 	%r56, %r40, %r55, %r1;
	add.s32 	%r459, %r56, %r4;
	add.s32 	%r57, %r2, 32;
	mad.lo.s32 	%r58, %r40, %r57, %r1;
	add.s32 	%r458, %r58, %r4;
	add.s32 	%r59, %r2, 16;
	mad.lo.s32 	%r60, %r40, %r59, %r1;
	add.s32 	%r457, %r60, %r4;
	mad.lo.s32 	%r61, %r2, %r40, %r1;
	add.s32 	%r456, %r61, %r4;
	mov.b32 	%r469, 0;
$L__BB1_3:
	.pragma "nounroll";
	ld.param.u64 	%rd36, [_Z16MulMatTiledShMemPjS_S_i_param_1];
	ld.param.u64 	%rd33, [_Z16MulMatTiledShMemPjS_S_i_param_0];
	cvta.to.global.u64 	%rd4, %rd33;
	mul.wide.s32 	%rd5, %r460, 4;
	add.s64 	%rd6, %rd4, %rd5;
	ld.global.u32 	%r62, [%rd6];
	shl.b32 	%r64, %r1, 2;
	add.s32 	%r65, %r8, %r64;
	st.shared.u32 	[%r65], %r62;
	cvta.to.global.u64 	%rd7, %rd36;
	mul.wide.u32 	%rd8, %r456, 4;
	add.s64 	%rd9, %rd7, %rd8;
	ld.global.u32 	%r66, [%rd9];
	mov.u32 	%r68, _ZZ16MulMatTiledShMemPjS_S_iE3Nds;
	add.s32 	%r69, %r68, %r64;
	add.s32 	%r70, %r69, %r50;
	st.shared.u32 	[%r70], %r66;
	bar.sync 	0;
	ld.shared.u32 	%r71, [%r8];
	ld.shared.u32 	%r72, [%r69];
	mad.lo.s32 	%r73, %r72, %r71, %r469;
	ld.shared.u32 	%r74, [%r8+4];
	ld.shared.u32 	%r75, [%r69+64];
	mad.lo.s32 	%r76, %r75, %r74, %r73;
	ld.shared.u32 	%r77, [%r8+8];
	ld.shared.u32 	%r78, [%r69+128];
	mad.lo.s32 	%r79, %r78, %r77, %r76;
	ld.shared.u32 	%r80, [%r8+12];
	ld.shared.u32 	%r81, [%r69+192];
	mad.lo.s32 	%r82, %r81, %r80, %r79;
	ld.shared.u32 	%r83, [%r8+16];
	ld.shared.u32 	%r84, [%r69+256];
	mad.lo.s32 	%r85, %r84, %r83, %r82;
	ld.shared.u32 	%r86, [%r8+20];
	ld.shared.u32 	%r87, [%r69+320];
	mad.lo.s32 	%r88, %r87, %r86, %r85;
	ld.shared.u32 	%r89, [%r8+24];
	ld.shared.u32 	%r90, [%r69+384];
	mad.lo.s32 	%r91, %r90, %r89, %r88;
	ld.shared.u32 	%r92, [%r8+28];
	ld.shared.u32 	%r93, [%r69+448];
	mad.lo.s32 	%r94, %r93, %r92, %r91;
	ld.shared.u32 	%r95, [%r8+32];
	ld.shared.u32 	%r96, [%r69+512];
	mad.lo.s32 	%r97, %r96, %r95, %r94;
	ld.shared.u32 	%r98, [%r8+36];
	ld.shared.u32 	%r99, [%r69+576];
	mad.lo.s32 	%r100, %r99, %r98, %r97;
	ld.shared.u32 	%r101, [%r8+40];
	ld.shared.u32 	%r102, [%r69+640];
	mad.lo.s32 	%r103, %r102, %r101, %r100;
	ld.shared.u32 	%r104, [%r8+44];
	ld.shared.u32 	%r105, [%r69+704];
	mad.lo.s32 	%r106, %r105, %r104, %r103;
	ld.shared.u32 	%r107, [%r8+48];
	ld.shared.u32 	%r108, [%r69+768];
	mad.lo.s32 	%r109, %r108, %r107, %r106;
	ld.shared.u32 	%r110, [%r8+52];
	ld.shared.u32 	%r111, [%r69+832];
	mad.lo.s32 	%r112, %r111, %r110, %r109;
	ld.shared.u32 	%r113, [%r8+56];
	ld.shared.u32 	%r114, [%r69+896];
	mad.lo.s32 	%r115, %r114, %r113, %r112;
	ld.shared.u32 	%r116, [%r8+60];
	ld.shared.u32 	%r117, [%r69+960];
	mad.lo.s32 	%r118, %r117, %r116, %r115;
	bar.sync 	0;
	ld.global.u32 	%r119, [%rd6+64];
	st.shared.u32 	[%r65], %r119;
	mul.wide.u32 	%rd10, %r457, 4;
	add.s64 	%rd11, %rd7, %rd10;
	ld.global.u32 	%r120, [%rd11];
	st.shared.u32 	[%r70], %r120;
	bar.sync 	0;
	ld.shared.u32 	%r121, [%r8];
	ld.shared.u32 	%r122, [%r69];
	mad.lo.s32 	%r123, %r122, %r121, %r118;
	ld.shared.u32 	%r124, [%r8+4];
	ld.shared.u32 	%r125, [%r69+64];
	mad.lo.s32 	%r126, %r125, %r124, %r123;
	ld.shared.u32 	%r127, [%r8+8];
	ld.shared.u32 	%r128, [%r69+128];
	mad.lo.s32 	%r129, %r128, %r127, %r126;
	ld.shared.u32 	%r130, [%r8+12];
	ld.shared.u32 	%r131, [%r69+192];
	mad.lo.s32 	%r132, %r131, %r130, %r129;
	ld.shared.u32 	%r133, [%r8+16];
	ld.shared.u32 	%r134, [%r69+256];
	mad.lo.s32 	%r135, %r134, %r133, %r132;
	ld.shared.u32 	%r136, [%r8+20];
	ld.shared.u32 	%r137, [%r69+320];
	mad.lo.s32 	%r138, %r137, %r136, %r135;
	ld.shared.u32 	%r139, [%r8+24];
	ld.shared.u32 	%r140, [%r69+384];
	mad.lo.s32 	%r141, %r140, %r139, %r138;
	ld.shared.u32 	%r142, [%r8+28];
	ld.shared.u32 	%r143, [%r69+448];
	mad.lo.s32 	%r144, %r143, %r142, %r141;
	ld.shared.u32 	%r145, [%r8+32];
	ld.shared.u32 	%r146, [%r69+512];
	mad.lo.s32 	%r147, %r146, %r145, %r144;
	ld.shared.u32 	%r148, [%r8+36];
	ld.shared.u32 	%r149, [%r69+576];
	mad.lo.s32 	%r150, %r149, %r148, %r147;
	ld.shared.u32 	%r151, [%r8+40];
	ld.shared.u32 	%r152, [%r69+640];
	mad.lo.s32 	%r153, %r152, %r151, %r150;
	ld.shared.u32 	%r154, [%r8+44];
	ld.shared.u32 	%r155, [%r69+704];
	mad.lo.s32 	%r156, %r155, %r154, %r153;
	ld.shared.u32 	%r157, [%r8+48];
	ld.shared.u32 	%r158, [%r69+768];
	mad.lo.s32 	%r159, %r158, %r157, %r156;
	ld.shared.u32 	%r160, [%r8+52];
	ld.shared.u32 	%r161, [%r69+832];
	mad.lo.s32 	%r162, %r161, %r160, %r159;
	ld.shared.u32 	%r163, [%r8+56];
	ld.shared.u32 	%r164, [%r69+896];
	mad.lo.s32 	%r165, %r164, %r163, %r162;
	ld.shared.u32 	%r166, [%r8+60];
	ld.shared.u32 	%r167, [%r69+960];
	mad.lo.s32 	%r168, %r167, %r166, %r165;
	bar.sync 	0;
	ld.global.u32 	%r169, [%rd6+128];
	st.shared.u32 	[%r65], %r169;
	mul.wide.u32 	%rd12, %r458, 4;
	add.s64 	%rd13, %rd7, %rd12;
	ld.global.u32 	%r170, [%rd13];
	st.shared.u32 	[%r70], %r170;
	bar.sync 	0;
	ld.shared.u32 	%r171, [%r8];
	ld.shared.u32 	%r172, [%r69];
	mad.lo.s32 	%r173, %r172, %r171, %r168;
	ld.shared.u32 	%r174, [%r8+4];
	ld.shared.u32 	%r175, [%r69+64];
	mad.lo.s32 	%r176, %r175, %r174, %r173;
	ld.shared.u32 	%r177, [%r8+8];
	ld.shared.u32 	%r178, [%r69+128];
	mad.lo.s32 	%r179, %r178, %r177, %r176;
	ld.shared.u32 	%r180, [%r8+12];
	ld.shared.u32 	%r181, [%r69+192];
	mad.lo.s32 	%r182, %r181, %r180, %r179;
	ld.shared.u32 	%r183, [%r8+16];
	ld.shared.u32 	%r184, [%r69+256];
	mad.lo.s32 	%r185, %r184, %r183, %r182;
	ld.shared.u32 	%r186, [%r8+20];
	ld.shared.u32 	%r187, [%r69+320];
	mad.lo.s32 	%r188, %r187, %r186, %r185;
	ld.shared.u32 	%r189, [%r8+24];
	ld.shared.u32 	%r190, [%r69+384];
	mad.lo.s32 	%r191, %r190, %r189, %r188;
	ld.shared.u32 	%r192, [%r8+28];
	ld.shared.u32 	%r193, [%r69+448];
	mad.lo.s32 	%r194, %r193, %r192, %r191;
	ld.shared.u32 	%r195, [%r8+32];
	ld.shared.u32 	%r196, [%r69+512];
	mad.lo.s32 	%r197, %r196, %r195, %r194;
	ld.shared.u32 	%r198, [%r8+36];
	ld.shared.u32 	%r199, [%r69+576];
	mad.lo.s32 	%r200, %r199, %r198, %r197;
	ld.shared.u32 	%r201, [%r8+40];
	ld.shared.u32 	%r202, [%r69+640];
	mad.lo.s32 	%r203, %r202, %r201, %r200;
	ld.shared.u32 	%r204, [%r8+44];
	ld.shared.u32 	%r205, [%r69+704];
	mad.lo.s32 	%r206, %r205, %r204, %r203;
	ld.shared.u32 	%r207, [%r8+48];
	ld.shared.u32 	%r208, [%r69+768];
	mad.lo.s32 	%r209, %r208, %r207, %r206;
	ld.shared.u32 	%r210, [%r8+52];
	ld.shared.u32 	%r211, [%r69+832];
	mad.lo.s32 	%r212, %r211, %r210, %r209;
	ld.shared.u32 	%r213, [%r8+56];
	ld.shared.u32 	%r214, [%r69+896];
	mad.lo.s32 	%r215, %r214, %r213, %r212;
	ld.shared.u32 	%r216, [%r8+60];
	ld.shared.u32 	%r217, [%r69+960];
	mad.lo.s32 	%r218, %r217, %r216, %r215;
	bar.sync 	0;
	ld.global.u32 	%r219, [%rd6+192];
	st.shared.u32 	[%r65], %r219;
	mul.wide.u32 	%rd14, %r459, 4;
	add.s64 	%rd15, %rd7, %rd14;
	ld.global.u32 	%r220, [%rd15];
	st.shared.u32 	[%r70], %r220;
	bar.sync 	0;
	ld.shared.u32 	%r221, [%r8];
	ld.shared.u32 	%r222, [%r69];
	mad.lo.s32 	%r223, %r222, %r221, %r218;
	ld.shared.u32 	%r224, [%r8+4];
	ld.shared.u32 	%r225, [%r69+64];
	mad.lo.s32 	%r226, %r225, %r224, %r223;
	ld.shared.u32 	%r227, [%r8+8];
	ld.shared.u32 	%r228, [%r69+128];
	mad.lo.s32 	%r229, %r228, %r227, %r226;
	ld.shared.u32 	%r230, [%r8+12];
	ld.shared.u32 	%r231, [%r69+192];
	mad.lo.s32 	%r232, %r231, %r230, %r229;
	ld.shared.u32 	%r233, [%r8+16];
	ld.shared.u32 	%r234, [%r69+256];
	mad.lo.s32 	%r235, %r234, %r233, %r232;
	ld.shared.u32 	%r236, [%r8+20];
	ld.shared.u32 	%r237, [%r69+320];
	mad.lo.s32 	%r238, %r237, %r236, %r235;
	ld.shared.u32 	%r239, [%r8+24];
	ld.shared.u32 	%r240, [%r69+384];
	mad.lo.s32 	%r241, %r240, %r239, %r238;
	ld.shared.u32 	%r242, [%r8+28];
	ld.shared.u32 	%r243, [%r69+448];
	mad.lo.s32 	%r244, %r243, %r242, %r241;
	ld.shared.u32 	%r245, [%r8+32];
	ld.shared.u32 	%r246, [%r69+512];
	mad.lo.s32 	%r247, %r246, %r245, %r244;
	ld.shared.u32 	%r248, [%r8+36];
	ld.shared.u32 	%r249, [%r69+576];
	mad.lo.s32 	%r250, %r249, %r248, %r247;
	ld.shared.u32 	%r251, [%r8+40];
	ld.shared.u32 	%r252, [%r69+640];
	mad.lo.s32 	%r253, %r252, %r251, %r250;
	ld.shared.u32 	%r254, [%r8+44];
	ld.shared.u32 	%r255, [%r69+704];
	mad.lo.s32 	%r256, %r255, %r254, %r253;
	ld.shared.u32 	%r257, [%r8+48];
	ld.shared.u32 	%r258, [%r69+768];
	mad.lo.s32 	%r259, %r258, %r257, %r256;
	ld.shared.u32 	%r260, [%r8+52];
	ld.shared.u32 	%r261, [%r69+832];
	mad.lo.s32 	%r262, %r261, %r260, %r259;
	ld.shared.u32 	%r263, [%r8+56];
	ld.shared.u32 	%r264, [%r69+896];
	mad.lo.s32 	%r265, %r264, %r263, %r262;
	ld.shared.u32 	%r266, [%r8+60];
	ld.shared.u32 	%r267, [%r69+960];
	mad.lo.s32 	%r469, %r267, %r266, %r265;
	bar.sync 	0;
	add.s32 	%r461, %r461, 4;
	add.s32 	%r460, %r460, 64;
	shl.b32 	%r268, %r40, 6;
	add.s32 	%r459, %r459, %r268;
	add.s32 	%r458, %r458, %r268;
	add.s32 	%r457, %r457, %r268;
	add.s32 	%r456, %r456, %r268;
	setp.ne.s32 	%p3, %r461, 0;
	@%p3 bra 	$L__BB1_3;
$L__BB1_4:
	and.b32  	%r32, %r6, 3;
	setp.eq.s32 	%p4, %r32, 0;
	@%p4 bra 	$L__BB1_9;
	setp.eq.s32 	%p5, %r32, 1;
	@%p5 bra 	$L__BB1_7;
	ld.param.u64 	%rd37, [_Z16MulMatTiledShMemPjS_S_i_param_1];
	ld.param.u64 	%rd34, [_Z16MulMatTiledShMemPjS_S_i_param_0];
	shl.b32 	%r270, %r467, 4;
	mad.lo.s32 	%r275, %r40, %r3, %r1;
	add.s32 	%r276, %r275, %r270;
	cvta.to.global.u64 	%rd16, %rd34;
	mul.wide.s32 	%rd17, %r276, 4;
	add.s64 	%rd18, %rd16, %rd17;
	ld.global.u32 	%r277, [%rd18];
	shl.b32 	%r278, %r1, 2;
	add.s32 	%r279, %r8, %r278;
	st.shared.u32 	[%r279], %r277;
	add.s32 	%r280, %r270, %r2;
	mad.lo.s32 	%r281, %r280, %r40, %r5;
	cvta.to.global.u64 	%rd19, %rd37;
	mul.wide.u32 	%rd20, %r281, 4;
	add.s64 	%rd21, %rd19, %rd20;
	ld.global.u32 	%r282, [%rd21];
	mov.u32 	%r284, _ZZ16MulMatTiledShMemPjS_S_iE3Nds;
	add.s32 	%r285, %r284, %r278;
	add.s32 	%r286, %r285, %r50;
	st.shared.u32 	[%r286], %r282;
	bar.sync 	0;
	ld.shared.u32 	%r287, [%r8];
	ld.shared.u32 	%r288, [%r285];
	mad.lo.s32 	%r289, %r288, %r287, %r469;
	ld.shared.u32 	%r290, [%r8+4];
	ld.shared.u32 	%r291, [%r285+64];
	mad.lo.s32 	%r292, %r291, %r290, %r289;
	ld.shared.u32 	%r293, [%r8+8];
	ld.shared.u32 	%r294, [%r285+128];
	mad.lo.s32 	%r295, %r294, %r293, %r292;
	ld.shared.u32 	%r296, [%r8+12];
	ld.shared.u32 	%r297, [%r285+192];
	mad.lo.s32 	%r298, %r297, %r296, %r295;
	ld.shared.u32 	%r299, [%r8+16];
	ld.shared.u32 	%r300, [%r285+256];
	mad.lo.s32 	%r301, %r300, %r299, %r298;
	ld.shared.u32 	%r302, [%r8+20];
	ld.shared.u32 	%r303, [%r285+320];
	mad.lo.s32 	%r304, %r303, %r302, %r301;
	ld.shared.u32 	%r305, [%r8+24];
	ld.shared.u32 	%r306, [%r285+384];
	mad.lo.s32 	%r307, %r306, %r305, %r304;
	ld.shared.u32 	%r308, [%r8+28];
	ld.shared.u32 	%r309, [%r285+448];
	mad.lo.s32 	%r310, %r309, %r308, %r307;
	ld.shared.u32 	%r311, [%r8+32];
	ld.shared.u32 	%r312, [%r285+512];
	mad.lo.s32 	%r313, %r312, %r311, %r310;
	ld.shared.u32 	%r314, [%r8+36];
	ld.shared.u32 	%r315, [%r285+576];
	mad.lo.s32 	%r316, %r315, %r314, %r313;
	ld.shared.u32 	%r317, [%r8+40];
	ld.shared.u32 	%r318, [%r285+640];
	mad.lo.s32 	%r319, %r318, %r317, %r316;
	ld.shared.u32 	%r320, [%r8+44];
	ld.shared.u32 	%r321, [%r285+704];
	mad.lo.s32 	%r322, %r321, %r320, %r319;
	ld.shared.u32 	%r323, [%r8+48];
	ld.shared.u32 	%r324, [%r285+768];
	mad.lo.s32 	%r325, %r324, %r323, %r322;
	ld.shared.u32 	%r326, [%r8+52];
	ld.shared.u32 	%r327, [%r285+832];
	mad.lo.s32 	%r328, %r327, %r326, %r325;
	ld.shared.u32 	%r329, [%r8+56];
	ld.shared.u32 	%r330, [%r285+896];
	mad.lo.s32 	%r331, %r330, %r329, %r328;
	ld.shared.u32 	%r332, [%r8+60];
	ld.shared.u32 	%r333, [%r285+960];
	mad.lo.s32 	%r334, %r333, %r332, %r331;
	bar.sync 	0;
	ld.global.u32 	%r335, [%rd18+64];
	st.shared.u32 	[%r279], %r335;
	add.s32 	%r336, %r280, 16;
	mad.lo.s32 	%r337, %r336, %r40, %r5;
	mul.wide.u32 	%rd22, %r337, 4;
	add.s64 	%rd23, %rd19, %rd22;
	ld.global.u32 	%r338, [%rd23];
	st.shared.u32 	[%r286], %r338;
	bar.sync 	0;
	ld.shared.u32 	%r339, [%r8];
	ld.shared.u32 	%r340, [%r285];
	mad.lo.s32 	%r341, %r340, %r339, %r334;
	ld.shared.u32 	%r342, [%r8+4];
	ld.shared.u32 	%r343, [%r285+64];
	mad.lo.s32 	%r344, %r343, %r342, %r341;
	ld.shared.u32 	%r345, [%r8+8];
	ld.shared.u32 	%r346, [%r285+128];
	mad.lo.s32 	%r347, %r346, %r345, %r344;
	ld.shared.u32 	%r348, [%r8+12];
	ld.shared.u32 	%r349, [%r285+192];
	mad.lo.s32 	%r350, %r349, %r348, %r347;
	ld.shared.u32 	%r351, [%r8+16];
	ld.shared.u32 	%r352, [%r285+256];
	mad.lo.s32 	%r353, %r352, %r351, %r350;
	ld.shared.u32 	%r354, [%r8+20];
	ld.shared.u32 	%r355, [%r285+320];
	mad.lo.s32 	%r356, %r355, %r354, %r353;
	ld.shared.u32 	%r357, [%r8+24];
	ld.shared.u32 	%r358, [%r285+384];
	mad.lo.s32 	%r359, %r358, %r357, %r356;
	ld.shared.u32 	%r360, [%r8+28];
	ld.shared.u32 	%r361, [%r285+448];
	mad.lo.s32 	%r362, %r361, %r360, %r359;
	ld.shared.u32 	%r363, [%r8+32];
	ld.shared.u32 	%r364, [%r285+512];
	mad.lo.s32 	%r365, %r364, %r363, %r362;
	ld.shared.u32 	%r366, [%r8+36];
	ld.shared.u32 	%r367, [%r285+576];
	mad.lo.s32 	%r368, %r367, %r366, %r365;
	ld.shared.u32 	%r369, [%r8+40];
	ld.shared.u32 	%r370, [%r285+640];
	mad.lo.s32 	%r371, %r370, %r369, %r368;
	ld.shared.u32 	%r372, [%r8+44];
	ld.shared.u32 	%r373, [%r285+704];
	mad.lo.s32 	%r374, %r373, %r372, %r371;
	ld.shared.u32 	%r375, [%r8+48];
	ld.shared.u32 	%r376, [%r285+768];
	mad.lo.s32 	%r377, %r376, %r375, %r374;
	ld.shared.u32 	%r378, [%r8+52];
	ld.shared.u32 	%r379, [%r285+832];
	mad.lo.s32 	%r380, %r379, %r378, %r377;
	ld.shared.u32 	%r381, [%r8+56];
	ld.shared.u32 	%r382, [%r285+896];
	mad.lo.s32 	%r383, %r382, %r381, %r380;
	ld.shared.u32 	%r384, [%r8+60];
	ld.shared.u32 	%r385, [%r285+960];
	mad.lo.s32 	%r469, %r385, %r384, %r383;
	bar.sync 	0;
	add.s32 	%r467, %r467, 2;
$L__BB1_7:
	and.b32  	%r386, %r6, 1;
	setp.eq.b32 	%p6, %r386, 1;
	not.pred 	%p7, %p6;
	@%p7 bra 	$L__BB1_9;
	ld.param.u64 	%rd38, [_Z16MulMatTiledShMemPjS_S_i_param_1];
	ld.param.u64 	%rd35, [_Z16MulMatTiledShMemPjS_S_i_param_0];
	shl.b32 	%r387, %r467, 4;
	mad.lo.s32 	%r392, %r40, %r3, %r1;
	add.s32 	%r393, %r392, %r387;
	cvta.to.global.u64 	%rd24, %rd35;
	mul.wide.s32 	%rd25, %r393, 4;
	add.s64 	%rd26, %rd24, %rd25;
	ld.global.u32 	%r394, [%rd26];
	shl.b32 	%r395, %r1, 2;
	add.s32 	%r396, %r8, %r395;
	st.shared.u32 	[%r396], %r394;
	add.s32 	%r397, %r387, %r2;
	mad.lo.s32 	%r398, %r397, %r40, %r5;
	cvta.to.global.u64 	%rd27, %rd38;
	mul.wide.u32 	%rd28, %r398, 4;
	add.s64 	%rd29, %rd27, %rd28;
	ld.global.u32 	%r399, [%rd29];
	mov.u32 	%r401, _ZZ16MulMatTiledShMemPjS_S_iE3Nds;
	add.s32 	%r402, %r401, %r395;
	add.s32 	%r403, %r402, %r50;
	st.shared.u32 	[%r403], %r399;
	bar.sync 	0;
	ld.shared.u32 	%r404, [%r8];
	ld.shared.u32 	%r405, [%r402];
	mad.lo.s32 	%r406, %r405, %r404, %r469;
	ld.shared.u32 	%r407, [%r8+4];
	ld.shared.u32 	%r408, [%r402+64];
	mad.lo.s32 	%r409, %r408, %r407, %r406;
	ld.shared.u32 	%r410, [%r8+8];
	ld.shared.u32 	%r411, [%r402+128];
	mad.lo.s32 	%r412, %r411, %r410, %r409;
	ld.shared.u32 	%r413, [%r8+12];
	ld.shared.u32 	%r414, [%r402+192];
	mad.lo.s32 	%r415, %r414, %r413, %r412;
	ld.shared.u32 	%r416, [%r8+16];
	ld.shared.u32 	%r417, [%r402+256];
	mad.lo.s32 	%r418, %r417, %r416, %r415;
	ld.shared.u32 	%r419, [%r8+20];
	ld.shared.u32 	%r420, [%r402+320];
	mad.lo.s32 	%r421, %r420, %r419, %r418;
	ld.shared.u32 	%r422, [%r8+24];
	ld.shared.u32 	%r423, [%r402+384];
	mad.lo.s32 	%r424, %r423, %r422, %r421;
	ld.shared.u32 	%r425, [%r8+28];
	ld.shared.u32 	%r426, [%r402+448];
	mad.lo.s32 	%r427, %r426, %r425, %r424;
	ld.shared.u32 	%r428, [%r8+32];
	ld.shared.u32 	%r429, [%r402+512];
	mad.lo.s32 	%r430, %r429, %r428, %r427;
	ld.shared.u32 	%r431, [%r8+36];
	ld.shared.u32 	%r432, [%r402+576];
	mad.lo.s32 	%r433, %r432, %r431, %r430;
	ld.shared.u32 	%r434, [%r8+40];
	ld.shared.u32 	%r435, [%r402+640];
	mad.lo.s32 	%r436, %r435, %r434, %r433;
	ld.shared.u32 	%r437, [%r8+44];
	ld.shared.u32 	%r438, [%r402+704];
	mad.lo.s32 	%r439, %r438, %r437, %r436;
	ld.shared.u32 	%r440, [%r8+48];
	ld.shared.u32 	%r441, [%r402+768];
	mad.lo.s32 	%r442, %r441, %r440, %r439;
	ld.shared.u32 	%r443, [%r8+52];
	ld.shared.u32 	%r444, [%r402+832];
	mad.lo.s32 	%r445, %r444, %r443, %r442;
	ld.shared.u32 	%r446, [%r8+56];
	ld.shared.u32 	%r447, [%r402+896];
	mad.lo.s32 	%r448, %r447, %r446, %r445;
	ld.shared.u32 	%r449, [%r8+60];
	ld.shared.u32 	%r450, [%r402+960];
	mad.lo.s32 	%r469, %r450, %r449, %r448;
	bar.sync 	0;
$L__BB1_9:
	ld.param.u64 	%rd39, [_Z16MulMatTiledShMemPjS_S_i_param_2];
	cvta.to.global.u64 	%rd30, %rd39;
	mad.lo.s32 	%r455, %r40, %r3, %r5;
	mul.wide.s32 	%rd31, %r455, 4;
	add.s64 	%rd32, %rd30, %rd31;
	st.global.u32 	[%rd32], %r469;
	ret;

}
	// .globl	_Z31MulMatTiledShMemNoBankConflictsPjS_S_i
.visible .entry _Z31MulMatTiledShMemNoBankConflictsPjS_S_i(
	.param .u64 .ptr .align 1 _Z31MulMatTiledShMemNoBankConflictsPjS_S_i_param_0,
	.param .u64 .ptr .align 1 _Z31MulMatTiledShMemNoBankConflictsPjS_S_i_param_1,
	.param .u64 .ptr .align 1 _Z31MulMatTiledShMemNoBankConflictsPjS_S_i_param_2,
	.param .u32 _Z31MulMatTiledShMemNoBankConflictsPjS_S_i_param_3
)
{
	.reg .pred 	%p<8>;
	.reg .b32 	%r<470>;
	.reg .b64 	%rd<40>;
	// demoted variable
	.shared .align 4 .b8 _ZZ31MulMatTiledShMemNoBankConflictsPjS_S_iE3Mds[1024];
	// demoted variable
	.shared .align 4 .b8 _ZZ31MulMatTiledShMemNoBankConflictsPjS_S_iE3Nds[1024];
	ld.param.u32 	%r40, [_Z31MulMatTiledShMemNoBankConflictsPjS_S_i_param_3];
	mov.u32 	%r42, %ctaid.x;
	mov.u32 	%r43, %ctaid.y;
	mov.u32 	%r1, %tid.x;
	mov.u32 	%r2, %tid.y;
	shl.b32 	%r3, %r43, 4;
	add.s32 	%r4, %r3, %r2;
	shl.b32 	%r44, %r42, 4;
	add.s32 	%r5, %r44, %r1;
	shr.s32 	%r45, %r40, 31;
	shr.u32 	%r46, %r45, 28;
	add.s32 	%r47, %r40, %r46;
	shr.s32 	%r6, %r47, 4;
	setp.lt.s32 	%p1, %r40, 16;
	mov.b32 	%r469, 0;
	@%p1 bra 	$L__BB2_9;
	mad.lo.s32 	%r460, %r40, %r5, %r2;
	shl.b32 	%r50, %r2, 6;
	mov.u32 	%r51, _ZZ31MulMatTiledShMemNoBankConflictsPjS_S_iE3Nds;
	add.s32 	%r8, %r51, %r50;
	add.s32 	%r52, %r6, -1;
	setp.lt.u32 	%p2, %r52, 3;
	mov.b32 	%r467, 0;
	mov.u32 	%r469, %r467;
	@%p2 bra 	$L__BB2_4;
	and.b32  	%r467, %r6, 134217724;
	neg.s32 	%r461, %r467;
	add.s32 	%r55, %r1, 48;
	mad.lo.s32 	%r56, %r40, %r55, %r2;
	add.s32 	%r459, %r56, %r3;
	add.s32 	%r57, %r1, 32;
	mad.lo.s32 	%r58, %r40, %r57, %r2;
	add.s32 	%r458, %r58, %r3;
	add.s32 	%r59, %r1, 16;
	mad.lo.s32 	%r60, %r40, %r59, %r2;
	add.s32 	%r457, %r60, %r3;
	mad.lo.s32 	%r61, %r1, %r40, %r2;
	add.s32 	%r456, %r61, %r3;
	mov.b32 	%r469, 0;
$L__BB2_3:
	.pragma "nounroll";
	ld.param.u64 	%rd36, [_Z31MulMatTiledShMemNoBankConflictsPjS_S_i_param_1];
	ld.param.u64 	%rd33, [_Z31MulMatTiledShMemNoBankConflictsPjS_S_i_param_0];
	cvta.to.global.u64 	%rd4, %rd33;
	mul.wide.s32 	%rd5, %r460, 4;
	add.s64 	%rd6, %rd4, %rd5;
	ld.global.u32 	%r62, [%rd6];
	mov.u32 	%r65, _ZZ31MulMatTiledShMemNoBankConflictsPjS_S_iE3Mds;
	shl.b32 	%r66, %r1, 2;
	add.s32 	%r67, %r65, %r66;
	add.s32 	%r68, %r67, %r50;
	st.shared.u32 	[%r68], %r62;
	cvta.to.global.u64 	%rd7, %rd36;
	mul.wide.u32 	%rd8, %r456, 4;
	add.s64 	%rd9, %rd7, %rd8;
	ld.global.u32 	%r69, [%rd9];
	add.s32 	%r70, %r8, %r66;
	st.shared.u32 	[%r70], %r69;
	bar.sync 	0;
	ld.shared.u32 	%r71, [%r67];
	ld.shared.u32 	%r72, [%r8];
	mad.lo.s32 	%r73, %r72, %r71, %r469;
	ld.shared.u32 	%r74, [%r67+64];
	ld.shared.u32 	%r75, [%r8+4];
	mad.lo.s32 	%r76, %r75, %r74, %r73;
	ld.shared.u32 	%r77, [%r67+128];
	ld.shared.u32 	%r78, [%r8+8];
	mad.lo.s32 	%r79, %r78, %r77, %r76;
	ld.shared.u32 	%r80, [%r67+192];
	ld.shared.u32 	%r81, [%r8+12];
	mad.lo.s32 	%r82, %r81, %r80, %r79;
	ld.shared.u32 	%r83, [%r67+256];
	ld.shared.u32 	%r84, [%r8+16];
	mad.lo.s32 	%r85, %r84, %r83, %r82;
	ld.shared.u32 	%r86, [%r67+320];
	ld.shared.u32 	%r87, [%r8+20];
	mad.lo.s32 	%r88, %r87, %r86, %r85;
	ld.shared.u32 	%r89, [%r67+384];
	ld.shared.u32 	%r90, [%r8+24];
	mad.lo.s32 	%r91, %r90, %r89, %r88;
	ld.shared.u32 	%r92, [%r67+448];
	ld.shared.u32 	%r93, [%r8+28];
	mad.lo.s32 	%r94, %r93, %r92, %r91;
	ld.shared.u32 	%r95, [%r67+512];
	ld.shared.u32 	%r96, [%r8+32];
	mad.lo.s32 	%r97, %r96, %r95, %r94;
	ld.shared.u32 	%r98, [%r67+576];
	ld.shared.u32 	%r99, [%r8+36];
	mad.lo.s32 	%r100, %r99, %r98, %r97;
	ld.shared.u32 	%r101, [%r67+640];
	ld.shared.u32 	%r102, [%r8+40];
	mad.lo.s32 	%r103, %r102, %r101, %r100;
	ld.shared.u32 	%r104, [%r67+704];
	ld.shared.u32 	%r105, [%r8+44];
	mad.lo.s32 	%r106, %r105, %r104, %r103;
	ld.shared.u32 	%r107, [%r67+768];
	ld.shared.u32 	%r108, [%r8+48];
	mad.lo.s32 	%r109, %r108, %r107, %r106;
	ld.shared.u32 	%r110, [%r67+832];
	ld.shared.u32 	%r111, [%r8+52];
	mad.lo.s32 	%r112, %r111, %r110, %r109;
	ld.shared.u32 	%r113, [%r67+896];
	ld.shared.u32 	%r114, [%r8+56];
	mad.lo.s32 	%r115, %r114, %r113, %r112;
	ld.shared.u32 	%r116, [%r67+960];
	ld.shared.u32 	%r117, [%r8+60];
	mad.lo.s32 	%r118, %r117, %r116, %r115;
	bar.sync 	0;
	ld.global.u32 	%r119, [%rd6+64];
	st.shared.u32 	[%r68], %r119;
	mul.wide.u32 	%rd10, %r457, 4;
	add.s64 	%rd11, %rd7, %rd10;
	ld.global.u32 	%r120, [%rd11];
	st.shared.u32 	[%r70], %r120;
	bar.sync 	0;
	ld.shared.u32 	%r121, [%r67];
	ld.shared.u32 	%r122, [%r8];
	mad.lo.s32 	%r123, %r122, %r121, %r118;
	ld.shared.u32 	%r124, [%r67+64];
	ld.shared.u32 	%r125, [%r8+4];
	mad.lo.s32 	%r126, %r125, %r124, %r123;
	ld.shared.u32 	%r127, [%r67+128];
	ld.shared.u32 	%r128, [%r8+8];
	mad.lo.s32 	%r129, %r128, %r127, %r126;
	ld.shared.u32 	%r130, [%r67+192];
	ld.shared.u32 	%r131, [%r8+12];
	mad.lo.s32 	%r132, %r131, %r130, %r129;
	ld.shared.u32 	%r133, [%r67+256];
	ld.shared.u32 	%r134, [%r8+16];
	mad.lo.s32 	%r135, %r134, %r133, %r132;
	ld.shared.u32 	%r136, [%r67+320];
	ld.shared.u32 	%r137, [%r8+20];
	mad.lo.s32 	%r138, %r137, %r136, %r135;
	ld.shared.u32 	%r139, [%r67+384];
	ld.shared.u32 	%r140, [%r8+24];
	mad.lo.s32 	%r141, %r140, %r139, %r138;
	ld.shared.u32 	%r142, [%r67+448];
	ld.shared.u32 	%r143, [%r8+28];
	mad.lo.s32 	%r144, %r143, %r142, %r141;
	ld.shared.u32 	%r145, [%r67+512];
	ld.shared.u32 	%r146, [%r8+32];
	mad.lo.s32 	%r147, %r146, %r145, %r144;
	ld.shared.u32 	%r148, [%r67+576];
	ld.shared.u32 	%r149, [%r8+36];
	mad.lo.s32 	%r150, %r149, %r148, %r147;
	ld.shared.u32 	%r151, [%r67+640];
	ld.shared.u32 	%r152, [%r8+40];
	mad.lo.s32 	%r153, %r152, %r151, %r150;
	ld.shared.u32 	%r154, [%r67+704];
	ld.shared.u32 	%r155, [%r8+44];
	mad.lo.s32 	%r156, %r155, %r154, %r153;
	ld.shared.u32 	%r157, [%r67+768];
	ld.shared.u32 	%r158, [%r8+48];
	mad.lo.s32 	%r159, %r158, %r157, %r156;
	ld.shared.u32 	%r160, [%r67+832];
	ld.shared.u32 	%r161, [%r8+52];
	mad.lo.s32 	%r162, %r161, %r160, %r159;
	ld.shared.u32 	%r163, [%r67+896];
	ld.shared.u32 	%r164, [%r8+56];
	mad.lo.s32 	%r165, %r164, %r163, %r162;
	ld.shared.u32 	%r166, [%r67+960];
	ld.shared.u32 	%r167, [%r8+60];
	mad.lo.s32 	%r168, %r167, %r166, %r165;
	bar.sync 	0;
	ld.global.u32 	%r169, [%rd6+128];
	st.shared.u32 	[%r68], %r169;
	mul.wide.u32 	%rd12, %r458, 4;
	add.s64 	%rd13, %rd7, %rd12;
	ld.global.u32 	%r170, [%rd13];
	st.shared.u32 	[%r70], %r170;
	bar.sync 	0;
	ld.shared.u32 	%r171, [%r67];
	ld.shared.u32 	%r172, [%r8];
	mad.lo.s32 	%r173, %r172, %r171, %r168;
	ld.shared.u32 	%r174, [%r67+64];
	ld.shared.u32 	%r175, [%r8+4];
	mad.lo.s32 	%r176, %r175, %r174, %r173;
	ld.shared.u32 	%r177, [%r67+128];
	ld.shared.u32 	%r178, [%r8+8];
	mad.lo.s32 	%r179, %r178, %r177, %r176;
	ld.shared.u32 	%r180, [%r67+192];
	ld.shared.u32 	%r181, [%r8+12];
	mad.lo.s32 	%r182, %r181, %r180, %r179;
	ld.shared.u32 	%r183, [%r67+256];
	ld.shared.u32 	%r184, [%r8+16];
	mad.lo.s32 	%r185, %r184, %r183, %r182;
	ld.shared.u32 	%r186, [%r67+320];
	ld.shared.u32 	%r187, [%r8+20];
	mad.lo.s32 	%r188, %r187, %r186, %r185;
	ld.shared.u32 	%r189, [%r67+384];
	ld.shared.u32 	%r190, [%r8+24];
	mad.lo.s32 	%r191, %r190, %r189, %r188;
	ld.shared.u32 	%r192, [%r67+448];
	ld.shared.u32 	%r193, [%r8+28];
	mad.lo.s32 	%r194, %r193, %r192, %r191;
	ld.shared.u32 	%r195, [%r67+512];
	ld.shared.u32 	%r196, [%r8+32];
	mad.lo.s32 	%r197, %r196, %r195, %r194;
	ld.shared.u32 	%r198, [%r67+576];
	ld.shared.u32 	%r199, [%r8+36];
	mad.lo.s32 	%r200, %r199, %r198, %r197;
	ld.shared.u32 	%r201, [%r67+640];
	ld.shared.u32 	%r202, [%r8+40];
	mad.lo.s32 	%r203, %r202, %r201, %r200;
	ld.shared.u32 	%r204, [%r67+704];
	ld.shared.u32 	%r205, [%r8+44];
	mad.lo.s32 	%r206, %r205, %r204, %r203;
	ld.shared.u32 	%r207, [%r67+768];
	ld.shared.u32 	%r208, [%r8+48];
	mad.lo.s32 	%r209, %r208, %r207, %r206;
	ld.shared.u32 	%r210, [%r67+832];
	ld.shared.u32 	%r211, [%r8+52];
	mad.lo.s32 	%r212, %r211, %r210, %r209;
	ld.shared.u32 	%r213, [%r67+896];
	ld.shared.u32 	%r214, [%r8+56];
	mad.lo.s32 	%r215, %r214, %r213, %r212;
	ld.shared.u32 	%r216, [%r67+960];
	ld.shared.u32 	%r217, [%r8+60];
	mad.lo.s32 	%r218, %r217, %r216, %r215;
	bar.sync 	0;
	ld.global.u32 	%r219, [%rd6+192];
	st.shared.u32 	[%r68], %r219;
	mul.wide.u32 	%rd14, %r459, 4;
	add.s64 	%rd15, %rd7, %rd14;
	ld.global.u32 	%r220, [%rd15];
	st.shared.u32 	[%r70], %r220;
	bar.sync 	0;
	ld.shared.u32 	%r221, [%r67];
	ld.shared.u32 	%r222, [%r8];
	mad.lo.s32 	%r223, %r222, %r221, %r218;
	ld.shared.u32 	%r224, [%r67+64];
	ld.shared.u32 	%r225, [%r8+4];
	mad.lo.s32 	%r226, %r225, %r224, %r223;
	ld.shared.u32 	%r227, [%r67+128];
	ld.shared.u32 	%r228, [%r8+8];
	mad.lo.s32 	%r229, %r228, %r227, %r226;
	ld.shared.u32 	%r230, [%r67+192];
	ld.shared.u32 	%r231, [%r8+12];
	mad.lo.s32 	%r232, %r231, %r230, %r229;
	ld.shared.u32 	%r233, [%r67+256];
	ld.shared.u32 	%r234, [%r8+16];
	mad.lo.s32 	%r235, %r234, %r233, %r232;
	ld.shared.u32 	%r236, [%r67+320];
	ld.shared.u32 	%r237, [%r8+20];
	mad.lo.s32 	%r238, %r237, %r236, %r235;
	ld.shared.u32 	%r239, [%r67+384];
	ld.shared.u32 	%r240, [%r8+24];
	mad.lo.s32 	%r241, %r240, %r239, %r238;
	ld.shared.u32 	%r242, [%r67+448];
	ld.shared.u32 	%r243, [%r8+28];
	mad.lo.s32 	%r244, %r243, %r242, %r241;
	ld.shared.u32 	%r245, [%r67+512];
	ld.shared.u32 	%r246, [%r8+32];
	mad.lo.s32 	%r247, %r246, %r245, %r244;
	ld.shared.u32 	%r248, [%r67+576];
	ld.shared.u32 	%r249, [%r8+36];
	mad.lo.s32 	%r250, %r249, %r248, %r247;
	ld.shared.u32 	%r251, [%r67+640];
	ld.shared.u32 	%r252, [%r8+40];
	mad.lo.s32 	%r253, %r252, %r251, %r250;
	ld.shared.u32 	%r254, [%r67+704];
	ld.shared.u32 	%r255, [%r8+44];
	mad.lo.s32 	%r256, %r255, %r254, %r253;
	ld.shared.u32 	%r257, [%r67+768];
	ld.shared.u32 	%r258, [%r8+48];
	mad.lo.s32 	%r259, %r258, %r257, %r256;
	ld.shared.u32 	%r260, [%r67+832];
	ld.shared.u32 	%r261, [%r8+52];
	mad.lo.s32 	%r262, %r261, %r260, %r259;
	ld.shared.u32 	%r263, [%r67+896];
	ld.shared.u32 	%r264, [%r8+56];
	mad.lo.s32 	%r265, %r264, %r263, %r262;
	ld.shared.u32 	%r266, [%r67+960];
	ld.shared.u32 	%r267, [%r8+60];
	mad.lo.s32 	%r469, %r267, %r266, %r265;
	bar.sync 	0;
	add.s32 	%r461, %r461, 4;
	add.s32 	%r460, %r460, 64;
	shl.b32 	%r268, %r40, 6;
	add.s32 	%r459, %r459, %r268;
	add.s32 	%r458, %r458, %r268;
	add.s32 	%r457, %r457, %r268;
	add.s32 	%r456, %r456, %r268;
	setp.ne.s32 	%p3, %r461, 0;
	@%p3 bra 	$L__BB2_3;
$L__BB2_4:
	and.b32  	%r32, %r6, 3;
	setp.eq.s32 	%p4, %r32, 0;
	@%p4 bra 	$L__BB2_9;
	setp.eq.s32 	%p5, %r32, 1;
	@%p5 bra 	$L__BB2_7;
	ld.param.u64 	%rd37, [_Z31MulMatTiledShMemNoBankConflictsPjS_S_i_param_1];
	ld.param.u64 	%rd34, [_Z31MulMatTiledShMemNoBankConflictsPjS_S_i_param_0];
	shl.b32 	%r270, %r467, 4;
	mad.lo.s32 	%r275, %r40, %r5, %r2;
	add.s32 	%r276, %r275, %r270;
	cvta.to.global.u64 	%rd16, %rd34;
	mul.wide.s32 	%rd17, %r276, 4;
	add.s64 	%rd18, %rd16, %rd17;
	ld.global.u32 	%r277, [%rd18];
	mov.u32 	%r279, _ZZ31MulMatTiledShMemNoBankConflictsPjS_S_iE3Mds;
	shl.b32 	%r280, %r1, 2;
	add.s32 	%r281, %r279, %r280;
	add.s32 	%r282, %r281, %r50;
	st.shared.u32 	[%r282], %r277;
	add.s32 	%r283, %r270, %r1;
	mad.lo.s32 	%r284, %r283, %r40, %r4;
	cvta.to.global.u64 	%rd19, %rd37;
	mul.wide.u32 	%rd20, %r284, 4;
	add.s64 	%rd21, %rd19, %rd20;
	ld.global.u32 	%r285, [%rd21];
	add.s32 	%r286, %r8, %r280;
	st.shared.u32 	[%r286], %r285;
	bar.sync 	0;
	ld.shared.u32 	%r287, [%r281];
	ld.shared.u32 	%r288, [%r8];
	mad.lo.s32 	%r289, %r288, %r287, %r469;
	ld.shared.u32 	%r290, [%r281+64];
	ld.shared.u32 	%r291, [%r8+4];
	mad.lo.s32 	%r292, %r291, %r290, %r289;
	ld.shared.u32 	%r293, [%r281+128];
	ld.shared.u32 	%r294, [%r8+8];
	mad.lo.s32 	%r295, %r294, %r293, %r292;
	ld.shared.u32 	%r296, [%r281+192];
	ld.shared.u32 	%r297, [%r8+12];
	mad.lo.s32 	%r298, %r297, %r296, %r295;
	ld.shared.u32 	%r299, [%r281+256];
	ld.shared.u32 	%r300, [%r8+16];
	mad.lo.s32 	%r301, %r300, %r299, %r298;
	ld.shared.u32 	%r302, [%r281+320];
	ld.shared.u32 	%r303, [%r8+20];
	mad.lo.s32 	%r304, %r303, %r302, %r301;
	ld.shared.u32 	%r305, [%r281+384];
	ld.shared.u32 	%r306, [%r8+24];
	mad.lo.s32 	%r307, %r306, %r305, %r304;
	ld.shared.u32 	%r308, [%r281+448];
	ld.shared.u32 	%r309, [%r8+28];
	mad.lo.s32 	%r310, %r309, %r308, %r307;
	ld.shared.u32 	%r311, [%r281+512];
	ld.shared.u32 	%r312, [%r8+32];
	mad.lo.s32 	%r313, %r312, %r311, %r310;
	ld.shared.u32 	%r314, [%r281+576];
	ld.shared.u32 	%r315, [%r8+36];
	mad.lo.s32 	%r316, %r315, %r314, %r313;
	ld.shared.u32 	%r317, [%r281+640];
	ld.shared.u32 	%r318, [%r8+40];
	mad.lo.s32 	%r319, %r318, %r317, %r316;
	ld.shared.u32 	%r320, [%r281+704];
	ld.shared.u32 	%r321, [%r8+44];
	mad.lo.s32 	%r322, %r321, %r320, %r319;
	ld.shared.u32 	%r323, [%r281+768];
	ld.shared.u32 	%r324, [%r8+48];
	mad.lo.s32 	%r325, %r324, %r323, %r322;
	ld.shared.u32 	%r326, [%r281+832];
	ld.shared.u32 	%r327, [%r8+52];
	mad.lo.s32 	%r328, %r327, %r326, %r325;
	ld.shared.u32 	%r329, [%r281+896];
	ld.shared.u32 	%r330, [%r8+56];
	mad.lo.s32 	%r331, %r330, %r329, %r328;
	ld.shared.u32 	%r332, [%r281+960];
	ld.shared.u32 	%r333, [%r8+60];
	mad.lo.s32 	%r334, %r333, %r332, %r331;
	bar.sync 	0;
	ld.global.u32 	%r335, [%rd18+64];
	st.shared.u32 	[%r282], %r335;
	add.s32 	%r336, %r283, 16;
	mad.lo.s32 	%r337, %r336, %r40, %r4;
	mul.wide.u32 	%rd22, %r337, 4;
	add.s64 	%rd23, %rd19, %rd22;
	ld.global.u32 	%r338, [%rd23];
	st.shared.u32 	[%r286], %r338;
	bar.sync 	0;
	ld.shared.u32 	%r339, [%r281];
	ld.shared.u32 	%r340, [%r8];
	mad.lo.s32 	%r341, %r340, %r339, %r334;
	ld.shared.u32 	%r342, [%r281+64];
	ld.shared.u32 	%r343, [%r8+4];
	mad.lo.s32 	%r344, %r343, %r342, %r341;
	ld.shared.u32 	%r345, [%r281+128];
	ld.shared.u32 	%r346, [%r8+8];
	mad.lo.s32 	%r347, %r346, %r345, %r344;
	ld.shared.u32 	%r348, [%r281+192];
	ld.shared.u32 	%r349, [%r8+12];
	mad.lo.s32 	%r350, %r349, %r348, %r347;
	ld.shared.u32 	%r351, [%r281+256];
	ld.shared.u32 	%r352, [%r8+16];
	mad.lo.s32 	%r353, %r352, %r351, %r350;
	ld.shared.u32 	%r354, [%r281+320];
	ld.shared.u32 	%r355, [%r8+20];
	mad.lo.s32 	%r356, %r355, %r354, %r353;
	ld.shared.u32 	%r357, [%r281+384];
	ld.shared.u32 	%r358, [%r8+24];
	mad.lo.s32 	%r359, %r358, %r357, %r356;
	ld.shared.u32 	%r360, [%r281+448];
	ld.shared.u32 	%r361, [%r8+28];
	mad.lo.s32 	%r362, %r361, %r360, %r359;
	ld.shared.u32 	%r363, [%r281+512];
	ld.shared.u32 	%r364, [%r8+32];
	mad.lo.s32 	%r365, %r364, %r363, %r362;
	ld.shared.u32 	%r366, [%r281+576];
	ld.shared.u32 	%r367, [%r8+36];
	mad.lo.s32 	%r368, %r367, %r366, %r365;
	ld.shared.u32 	%r369, [%r281+640];
	ld.shared.u32 	%r370, [%r8+40];
	mad.lo.s32 	%r371, %r370, %r369, %r368;
	ld.shared.u32 	%r372, [%r281+704];
	ld.shared.u32 	%r373, [%r8+44];
	mad.lo.s32 	%r374, %r373, %r372, %r371;
	ld.shared.u32 	%r375, [%r281+768];
	ld.shared.u32 	%r376, [%r8+48];
	mad.lo.s32 	%r377, %r376, %r375, %r374;
	ld.shared.u32 	%r378, [%r281+832];
	ld.shared.u32 	%r379, [%r8+52];
	mad.lo.s32 	%r380, %r379, %r378, %r377;
	ld.shared.u32 	%r381, [%r281+896];
	ld.shared.u32 	%r382, [%r8+56];
	mad.lo.s32 	%r383, %r382, %r381, %r380;
	ld.shared.u32 	%r384, [%r281+960];
	ld.shared.u32 	%r385, [%r8+60];
	mad.lo.s32 	%r469, %r385, %r384, %r383;
	bar.sync 	0;
	add.s32 	%r467, %r467, 2;
$L__BB2_7:
	and.b32  	%r386, %r6, 1;
	setp.eq.b32 	%p6, %r386, 1;
	not.pred 	%p7, %p6;
	@%p7 bra 	$L__BB2_9;
	ld.param.u64 	%rd38, [_Z31MulMatTiledShMemNoBankConflictsPjS_S_i_param_1];
	ld.param.u64 	%rd35, [_Z31MulMatTiledShMemNoBankConflictsPjS_S_i_param_0];
	shl.b32 	%r387, %r467, 4;
	mad.lo.s32 	%r392, %r40, %r5, %r2;
	add.s32 	%r393, %r392, %r387;
	cvta.to.global.u64 	%rd24, %rd35;
	mul.wide.s32 	%rd25, %r393, 4;
	add.s64 	%rd26, %rd24, %rd25;
	ld.global.u32 	%r394, [%rd26];
	mov.u32 	%r396, _ZZ31MulMatTiledShMemNoBankConflictsPjS_S_iE3Mds;
	shl.b32 	%r397, %r1, 2;
	add.s32 	%r398, %r396, %r397;
	add.s32 	%r399, %r398, %r50;
	st.shared.u32 	[%r399], %r394;
	add.s32 	%r400, %r387, %r1;
	mad.lo.s32 	%r401, %r400, %r40, %r4;
	cvta.to.global.u64 	%rd27, %rd38;
	mul.wide.u32 	%rd28, %r401, 4;
	add.s64 	%rd29, %rd27, %rd28;
	ld.global.u32 	%r402, [%rd29];
	add.s32 	%r403, %r8, %r397;
	st.shared.u32 	[%r403], %r402;
	bar.sync 	0;
	ld.shared.u32 	%r404, [%r398];
	ld.shared.u32 	%r405, [%r8];
	mad.lo.s32 	%r406, %r405, %r404, %r469;
	ld.shared.u32 	%r407, [%r398+64];
	ld.shared.u32 	%r408, [%r8+4];
	mad.lo.s32 	%r409, %r408, %r407, %r406;
	ld.shared.u32 	%r410, [%r398+128];
	ld.shared.u32 	%r411, [%r8+8];
	mad.lo.s32 	%r412, %r411, %r410, %r409;
	ld.shared.u32 	%r413, [%r398+192];
	ld.shared.u32 	%r414, [%r8+12];
	mad.lo.s32 	%r415, %r414, %r413, %r412;
	ld.shared.u32 	%r416, [%r398+256];
	ld.shared.u32 	%r417, [%r8+16];
	mad.lo.s32 	%r418, %r417, %r416, %r415;
	ld.shared.u32 	%r419, [%r398+320];
	ld.shared.u32 	%r420, [%r8+20];
	mad.lo.s32 	%r421, %r420, %r419, %r418;
	ld.shared.u32 	%r422, [%r398+384];
	ld.shared.u32 	%r423, [%r8+24];
	mad.lo.s32 	%r424, %r423, %r422, %r421;
	ld.shared.u32 	%r425, [%r398+448];
	ld.shared.u32 	%r426, [%r8+28];
	mad.lo.s32 	%r427, %r426, %r425, %r424;
	ld.shared.u32 	%r428, [%r398+512];
	ld.shared.u32 	%r429, [%r8+32];
	mad.lo.s32 	%r430, %r429, %r428, %r427;
	ld.shared.u32 	%r431, [%r398+576];
	ld.shared.u32 	%r432, [%r8+36];
	mad.lo.s32 	%r433, %r432, %r431, %r430;
	ld.shared.u32 	%r434, [%r398+640];
	ld.shared.u32 	%r435, [%r8+40];
	mad.lo.s32 	%r436, %r435, %r434, %r433;
	ld.shared.u32 	%r437, [%r398+704];
	ld.shared.u32 	%r438, [%r8+44];
	mad.lo.s32 	%r439, %r438, %r437, %r436;
	ld.shared.u32 	%r440, [%r398+768];
	ld.shared.u32 	%r441, [%r8+48];
	mad.lo.s32 	%r442, %r441, %r440, %r439;
	ld.shared.u32 	%r443, [%r398+832];
	ld.shared.u32 	%r444, [%r8+52];
	mad.lo.s32 	%r445, %r444, %r443, %r442;
	ld.shared.u32 	%r446, [%r398+896];
	ld.shared.u32 	%r447, [%r8+56];
	mad.lo.s32 	%r448, %r447, %r446, %r445;
	ld.shared.u32 	%r449, [%r398+960];
	ld.shared.u32 	%r450, [%r8+60];
	mad.lo.s32 	%r469, %r450, %r449, %r448;
	bar.sync 	0;
$L__BB2_9:
	ld.param.u64 	%rd39, [_Z31MulMatTiledShMemNoBankConflictsPjS_S_i_param_2];
	cvta.to.global.u64 	%rd30, %rd39;
	mad.lo.s32 	%r455, %r40, %r5, %r4;
	mul.wide.s32 	%rd31, %r455, 4;
	add.s64 	%rd32, %rd30, %rd31;
	st.global.u32 	[%rd32], %r469;
	ret;

}


// ===== COMPILED SASS (sm_100) =====

	.target	sm_100

	.elftype	@"ET_EXEC"


//--------------------- .note.nv.tkinfo           --------------------------
	.section	.note.nv.tkinfo,"",@"SHT_NOTE"
	.sectionflags	@"SHF_NOTE_NV_TKINFO"
	.tkinfo
        /*0018*/ 	.word	0x00000002
        /*0030*/ 	.string	""
        /*0030*/ 	.string	"ptxas"
        /*0030*/ 	.string	"Cuda compilation tools, release 13.0, V13.0.88"
        /*0030*/ 	.string	"Build cuda_13.0.r13.0/compiler.36424714_0"
        /*0030*/ 	.string	"-arch sm_100 -m 64 "



//--------------------- .note.nv.cuinfo           --------------------------
	.section	.note.nv.cuinfo,"",@"SHT_NOTE"
	.sectionflags	@"SHF_NOTE_NV_CUINFO"
        /*0018*/ 	.short	0x0002
        /*001a*/ 	.short	0x0064
        /*001c*/ 	.short	0x0082
	.zero		2


//--------------------- .nv.info                  --------------------------
	.section	.nv.info,"",@"SHT_CUDA_INFO"
	.align	4


	//----- nvinfo : EIATTR_REGCOUNT
	.align		4
        /*0000*/ 	.byte	0x04, 0x2f
        /*0002*/ 	.short	(.L_1 - .L_0)
	.align		4
.L_0:
        /*0004*/ 	.word	index@(_Z18simpleMatMulKernelPjS_S_i)
        /*0008*/ 	.word	0x0000001e


	//----- nvinfo : EIATTR_FRAME_SIZE
	.align		4
.L_1:
        /*000c*/ 	.byte	0x04, 0x11
        /*000e*/ 	.short	(.L_3 - .L_2)
	.align		4
.L_2:
        /*0010*/ 	.word	index@(_Z18simpleMatMulKernelPjS_S_i)
        /*0014*/ 	.word	0x00000000


	//----- nvinfo : EIATTR_REGCOUNT
	.align		4
.L_3:
        /*0018*/ 	.byte	0x04, 0x2f
        /*001a*/ 	.short	(.L_5 - .L_4)
	.align		4
.L_4:
        /*001c*/ 	.word	index@(_Z16MulMatTiledShMemPjS_S_i)
        /*0020*/ 	.word	0x00000028


	//----- nvinfo : EIATTR_FRAME_SIZE
	.align		4
.L_5:
        /*0024*/ 	.byte	0x04, 0x11
        /*0026*/ 	.short	(.L_7 - .L_6)
	.align		4
.L_6:
        /*0028*/ 	.word	index@(_Z16MulMatTiledShMemPjS_S_i)
        /*002c*/ 	.word	0x00000000


	//----- nvinfo : EIATTR_REGCOUNT
	.align		4
.L_7:
        /*0030*/ 	.byte	0x04, 0x2f
        /*0032*/ 	.short	(.L_9 - .L_8)
	.align		4
.L_8:
        /*0034*/ 	.word	index@(_Z31MulMatTiledShMemNoBankConflictsPjS_S_i)
        /*0038*/ 	.word	0x00000028


	//----- nvinfo : EIATTR_FRAME_SIZE
	.align		4
.L_9:
        /*003c*/ 	.byte	0x04, 0x11
        /*003e*/ 	.short	(.L_11 - .L_10)
	.align		4
.L_10:
        /*0040*/ 	.word	index@(_Z31MulMatTiledShMemNoBankConflictsPjS_S_i)
        /*0044*/ 	.word	0x00000000


	//----- nvinfo : EIATTR_MIN_STACK_SIZE
	.align		4
.L_11:
        /*0048*/ 	.byte	0x04, 0x12
        /*004a*/ 	.short	(.L_13 - .L_12)
	.align		4
.L_12:
        /*004c*/ 	.word	index@(_Z31MulMatTiledShMemNoBankConflictsPjS_S_i)
        /*0050*/ 	.word	0x00000000


	//----- nvinfo : EIATTR_MIN_STACK_SIZE
	.align		4
.L_13:
        /*0054*/ 	.byte	0x04, 0x12
        /*0056*/ 	.short	(.L_15 - .L_14)
	.align		4
.L_14:
        /*0058*/ 	.word	index@(_Z16MulMatTiledShMemPjS_S_i)
        /*005c*/ 	.word	0x00000000


	//----- nvinfo : EIATTR_MIN_STACK_SIZE
	.align		4
.L_15:
        /*0060*/ 	.byte	0x04, 0x12
        /*0062*/ 	.short	(.L_17 - .L_16)
	.align		4
.L_16:
        /*0064*/ 	.word	index@(_Z18simpleMatMulKernelPjS_S_i)
        /*0068*/ 	.word	0x00000000
.L_17:


//--------------------- .nv.compat                --------------------------
	.section	.nv.compat,"",@"SHT_CUDA_COMPAT_INFO"
	.align	4
        /*0000*/ 	.byte	0x02, 0x09, 0x00, 0x00, 0x02, 0x02, 0x01, 0x00, 0x02, 0x05, 0x05, 0x00, 0x03, 0x07, 0x01, 0x01
        /*0010*/ 	.byte	0x02, 0x03, 0x00, 0x00, 0x02, 0x06, 0x01, 0x00, 0x04, 0x0b, 0x08, 0x00, 0x09, 0x00, 0x00, 0x00
        /*0020*/ 	.byte	0x00, 0x00, 0x00, 0x00


//--------------------- .nv.info._Z31MulMatTiledShMemNoBankConflictsPjS_S_i --------------------------
	.section	.nv.info._Z31MulMatTiledShMemNoBankConflictsPjS_S_i,"",@"SHT_CUDA_INFO"
	.sectionflags	@""
	.align	4


	//----- nvinfo : EIATTR_CUDA_API_VERSION
	.align		4
        /*0000*/ 	.byte	0x04, 0x37
        /*0002*/ 	.short	(.L_19 - .L_18)
.L_18:
        /*0004*/ 	.word	0x00000082


	//----- nvinfo : EIATTR_KPARAM_INFO
	.align		4
.L_19:
        /*0008*/ 	.byte	0x04, 0x17
        /*000a*/ 	.short	(.L_21 - .L_20)
.L_20:
        /*000c*/ 	.word	0x00000000
        /*0010*/ 	.short	0x0003
        /*0012*/ 	.short	0x0018
        /*0014*/ 	.byte	0x00, 0xf0, 0x11, 0x00


	//----- nvinfo : EIATTR_KPARAM_INFO
	.align		4
.L_21:
        /*0018*/ 	.byte	0x04, 0x17
        /*001a*/ 	.short	(.L_23 - .L_22)
.L_22:
        /*001c*/ 	.word	0x00000000
        /*0020*/ 	.short	0x0002
        /*0022*/ 	.short	0x0010
        /*0024*/ 	.byte	0x00, 0xf5, 0x21, 0x00


	//----- nvinfo : EIATTR_KPARAM_INFO
	.align		4
.L_23:
        /*0028*/ 	.byte	0x04, 0x17
        /*002a*/ 	.short	(.L_25 - .L_24)
.L_24:
        /*002c*/ 	.word	0x00000000
        /*0030*/ 	.short	0x0001
        /*0032*/ 	.short	0x0008
        /*0034*/ 	.byte	0x00, 0xf5, 0x21, 0x00


	//----- nvinfo : EIATTR_KPARAM_INFO
	.align		4
.L_25:
        /*0038*/ 	.byte	0x04, 0x17
        /*003a*/ 	.short	(.L_27 - .L_26)
.L_26:
        /*003c*/ 	.word	0x00000000
        /*0040*/ 	.short	0x0000
        /*0042*/ 	.short	0x0000
        /*0044*/ 	.byte	0x00, 0xf5, 0x21, 0x00


	//----- nvinfo : EIATTR_SPARSE_MMA_MASK
	.align		4
.L_27:
        /*0048*/ 	.byte	0x03, 0x50
        /*004a*/ 	.short	0x0000


	//----- nvinfo : EIATTR_MAXREG_COUNT
	.align		4
        /*004c*/ 	.byte	0x03, 0x1b
        /*004e*/ 	.short	0x00ff


	//----- nvinfo : EIATTR_NUM_BARRIERS
	.align		4
        /*0050*/ 	.byte	0x02, 0x4c
        /*0052*/ 	.byte	0x01
	.zero		1


	//----- nvinfo : EIATTR_MERCURY_ISA_VERSION
	.align		4
        /*0054*/ 	.byte	0x03, 0x5f
        /*0056*/ 	.short	0x0101


	//----- nvinfo : EIATTR_VRC_CTA_INIT_COUNT
	.align		4
        /*0058*/ 	.byte	0x02, 0x4a
	.zero		1
	.zero		1


	//----- nvinfo : EIATTR_EXIT_INSTR_OFFSETS
	.align		4
        /*005c*/ 	.byte	0x04, 0x1c
        /*005e*/ 	.short	(.L_29 - .L_28)


	//   ....[0]....
.L_28:
        /*0060*/ 	.word	0x00001870


	//----- nvinfo : EIATTR_CBANK_PARAM_SIZE
	.align		4
.L_29:
        /*0064*/ 	.byte	0x03, 0x19
        /*0066*/ 	.short	0x001c


	//----- nvinfo : EIATTR_PARAM_CBANK
	.align		4
        /*0068*/ 	.byte	0x04, 0x0a
        /*006a*/ 	.short	(.L_31 - .L_30)
	.align		4
.L_30:
        /*006c*/ 	.word	index@(.nv.constant0._Z31MulMatTiledShMemNoBankConflictsPjS_S_i)
        /*0070*/ 	.short	0x0380
        /*0072*/ 	.short	0x001c


	//----- nvinfo : EIATTR_SW_WAR
	.align		4
.L_31:
        /*0074*/ 	.byte	0x04, 0x36
        /*0076*/ 	.short	(.L_33 - .L_32)
.L_32:
        /*0078*/ 	.word	0x00000008
.L_33:


//--------------------- .nv.info._Z16MulMatTiledShMemPjS_S_i --------------------------
	.section	.nv.info._Z16MulMatTiledShMemPjS_S_i,"",@"SHT_CUDA_INFO"
	.sectionflags	@""
	.align	4


	//----- nvinfo : EIATTR_CUDA_API_VERSION
	.align		4
        /*0000*/ 	.byte	0x04, 0x37
        /*0002*/ 	.short	(.L_35 - .L_34)
.L_34:
        /*0004*/ 	.word	0x00000082


	//----- nvinfo : EIATTR_KPARAM_INFO
	.align		4
.L_35:
        /*0008*/ 	.byte	0x04, 0x17
        /*000a*/ 	.short	(.L_37 - .L_36)
.L_36:
        /*000c*/ 	.word	0x00000000
        /*0010*/ 	.short	0x0003
        /*0012*/ 	.short	0x0018
        /*0014*/ 	.byte	0x00, 0xf0, 0x11, 0x00


	//----- nvinfo : EIATTR_KPARAM_INFO
	.align		4
.L_37:
        /*0018*/ 	.byte	0x04, 0x17
        /*001a*/ 	.short	(.L_39 - .L_38)
.L_38:
        /*001c*/ 	.word	0x00000000
        /*0020*/ 	.short	0x0002
        /*0022*/ 	.short	0x0010
        /*0024*/ 	.byte	0x00, 0xf5, 0x21, 0x00


	//----- nvinfo : EIATTR_KPARAM_INFO
	.align		4
.L_39:
        /*0028*/ 	.byte	0x04, 0x17
        /*002a*/ 	.short	(.L_41 - .L_40)
.L_40:
        /*002c*/ 	.word	0x00000000
        /*0030*/ 	.short	0x0001
        /*0032*/ 	.short	0x0008
        /*0034*/ 	.byte	0x00, 0xf5, 0x21, 0x00


	//----- nvinfo : EIATTR_KPARAM_INFO
	.align		4
.L_41:
        /*0038*/ 	.byte	0x04, 0x17
        /*003a*/ 	.short	(.L_43 - .L_42)
.L_42:
        /*003c*/ 	.word	0x00000000
        /*0040*/ 	.short	0x0000
        /*0042*/ 	.short	0x0000
        /*0044*/ 	.byte	0x00, 0xf5, 0x21, 0x00


	//----- nvinfo : EIATTR_SPARSE_MMA_MASK
	.align		4
.L_43:
        /*0048*/ 	.byte	0x03, 0x50
        /*004a*/ 	.short	0x0000


	//----- nvinfo : EIATTR_MAXREG_COUNT
	.align		4
        /*004c*/ 	.byte	0x03, 0x1b
        /*004e*/ 	.short	0x00ff


	//----- nvinfo : EIATTR_NUM_BARRIERS
	.align		4
        /*0050*/ 	.byte	0x02, 0x4c
        /*0052*/ 	.byte	0x01
	.zero		1


	//----- nvinfo : EIATTR_MERCURY_ISA_VERSION
	.align		4
        /*0054*/ 	.byte	0x03, 0x5f
        /*0056*/ 	.short	0x0101


	//----- nvinfo : EIATTR_VRC_CTA_INIT_COUNT
	.align		4
        /*0058*/ 	.byte	0x02, 0x4a
	.zero		1
	.zero		1


	//----- nvinfo : EIATTR_EXIT_INSTR_OFFSETS
	.align		4
        /*005c*/ 	.byte	0x04, 0x1c
        /*005e*/ 	.short	(.L_45 - .L_44)


	//   ....[0]....
.L_44:
        /*0060*/ 	.word	0x00001890


	//----- nvinfo : EIATTR_CBANK_PARAM_SIZE
	.align		4
.L_45:
        /*0064*/ 	.byte	0x03, 0x19
        /*0066*/ 	.short	0x001c


	//----- nvinfo : EIATTR_PARAM_CBANK
	.align		4
        /*0068*/ 	.byte	0x04, 0x0a
        /*006a*/ 	.short	(.L_47 - .L_46)
	.align		4
.L_46:
        /*006c*/ 	.word	index@(.nv.constant0._Z16MulMatTiledShMemPjS_S_i)
        /*0070*/ 	.short	0x0380
        /*0072*/ 	.short	0x001c


	//----- nvinfo : EIATTR_SW_WAR
	.align		4
.L_47:
        /*0074*/ 	.byte	0x04, 0x36
        /*0076*/ 	.short	(.L_49 - .L_48)
.L_48:
        /*0078*/ 	.word	0x00000008
.L_49:


//--------------------- .nv.info._Z18simpleMatMulKernelPjS_S_i --------------------------
	.section	.nv.info._Z18simpleMatMulKernelPjS_S_i,"",@"SHT_CUDA_INFO"
	.sectionflags	@""
	.align	4


	//----- nvinfo : EIATTR_CUDA_API_VERSION
	.align		4
        /*0000*/ 	.byte	0x04, 0x37
        /*0002*/ 	.short	(.L_51 - .L_50)
.L_50:
        /*0004*/ 	.word	0x00000082


	//----- nvinfo : EIATTR_KPARAM_INFO
	.align		4
.L_51:
        /*0008*/ 	.byte	0x04, 0x17
        /*000a*/ 	.short	(.L_53 - .L_52)
.L_52:
        /*000c*/ 	.word	0x00000000
        /*0010*/ 	.short	0x0003
        /*0012*/ 	.short	0x0018
        /*0014*/ 	.byte	0x00, 0xf0, 0x11, 0x00


	//----- nvinfo : EIATTR_KPARAM_INFO
	.align		4
.L_53:
        /*0018*/ 	.byte	0x04, 0x17
        /*001a*/ 	.short	(.L_55 - .L_54)
.L_54:
        /*001c*/ 	.word	0x00000000
        /*0020*/ 	.short	0x0002
        /*0022*/ 	.short	0x0010
        /*0024*/ 	.byte	0x00, 0xf5, 0x21, 0x00


	//----- nvinfo : EIATTR_KPARAM_INFO
	.align		4
.L_55:
        /*0028*/ 	.byte	0x04, 0x17
        /*002a*/ 	.short	(.L_57 - .L_56)
.L_56:
        /*002c*/ 	.word	0x00000000
        /*0030*/ 	.short	0x0001
        /*0032*/ 	.short	0x0008
        /*0034*/ 	.byte	0x00, 0xf5, 0x21, 0x00


	//----- nvinfo : EIATTR_KPARAM_INFO
	.align		4
.L_57:
        /*0038*/ 	.byte	0x04, 0x17
        /*003a*/ 	.short	(.L_59 - .L_58)
.L_58:
        /*003c*/ 	.word	0x00000000
        /*0040*/ 	.short	0x0000
        /*0042*/ 	.short	0x0000
        /*0044*/ 	.byte	0x00, 0xf5, 0x21, 0x00


	//----- nvinfo : EIATTR_SPARSE_MMA_MASK
	.align		4
.L_59:
        /*0048*/ 	.byte	0x03, 0x50
        /*004a*/ 	.short	0x0000


	//----- nvinfo : EIATTR_MAXREG_COUNT
	.align		4
        /*004c*/ 	.byte	0x03, 0x1b
        /*004e*/ 	.short	0x00ff


	//----- nvinfo : EIATTR_MERCURY_ISA_VERSION
	.align		4
        /*0050*/ 	.byte	0x03, 0x5f
        /*0052*/ 	.short	0x0101


	//----- nvinfo : EIATTR_VRC_CTA_INIT_COUNT
	.align		4
        /*0054*/ 	.byte	0x02, 0x4a
	.zero		1
	.zero		1


	//----- nvinfo : EIATTR_EXIT_INSTR_OFFSETS
	.align		4
        /*0058*/ 	.byte	0x04, 0x1c
        /*005a*/ 	.short	(.L_61 - .L_60)


	//   ....[0]....
.L_60:
        /*005c*/ 	.word	0x000000c0


	//   ....[1]....
        /*0060*/ 	.word	0x00000a90


	//----- nvinfo : EIATTR_CBANK_PARAM_SIZE
	.align		4
.L_61:
        /*0064*/ 	.byte	0x03, 0x19
        /*0066*/ 	.short	0x001c


	//----- nvinfo : EIATTR_PARAM_CBANK
	.align		4
        /*0068*/ 	.byte	0x04, 0x0a
        /*006a*/ 	.short	(.L_63 - .L_62)
	.align		4
.L_62:
        /*006c*/ 	.word	index@(.nv.constant0._Z18simpleMatMulKernelPjS_S_i)
        /*0070*/ 	.short	0x0380
        /*0072*/ 	.short	0x001c


	//----- nvinfo : EIATTR_SW_WAR
	.align		4
.L_63:
        /*0074*/ 	.byte	0x04, 0x36
        /*0076*/ 	.short	(.L_65 - .L_64)
.L_64:
        /*0078*/ 	.word	0x00000008
.L_65:


//--------------------- .nv.callgraph             --------------------------
	.section	.nv.callgraph,"",@"SHT_CUDA_CALLGRAPH"
	.align	4
	.sectionentsize	8
	.align		4
        /*0000*/ 	.word	0x00000000
	.align		4
        /*0004*/ 	.word	0xffffffff
	.align		4
        /*0008*/ 	.word	0x00000000
	.align		4
        /*000c*/ 	.word	0xfffffffe
	.align		4
        /*0010*/ 	.word	0x00000000
	.align		4
        /*0014*/ 	.word	0xfffffffd
	.align		4
        /*0018*/ 	.word	0x00000000
	.align		4
        /*001c*/ 	.word	0xfffffffc


//--------------------- .text._Z31MulMatTiledShMemNoBankConflictsPjS_S_i --------------------------
	.section	.text._Z31MulMatTiledShMemNoBankConflictsPjS_S_i,"ax",@progbits
	.align	128
        .global         _Z31MulMatTiledShMemNoBankConflictsPjS_S_i
        .type           _Z31MulMatTiledShMemNoBankConflictsPjS_S_i,@function
        .size           _Z31MulMatTiledShMemNoBankConflictsPjS_S_i,(.L_x_15 - _Z31MulMatTiledShMemNoBankConflictsPjS_S_i)
        .other          _Z31MulMatTiledShMemNoBankConflictsPjS_S_i,@"STO_CUDA_ENTRY STV_DEFAULT"
_Z31MulMatTiledShMemNoBankConflictsPjS_S_i:
.text._Z31MulMatTiledShMemNoBankConflictsPjS_S_i:
[----:B------:R-:W-:Y:S08]  /*0000*/  LDC R1, c[0x0][0x37c] ;  /* 0x0000df00ff017b82 */ /* 0x000ff00000000800 */
[----:B------:R-:W0:Y:S01]  /*0010*/  LDC R5, c[0x0][0x398] ;  /* 0x0000e600ff057b82 */ /* 0x000e220000000800 */
[----:B------:R-:W1:Y:S01]  /*0020*/  S2R R6, SR_CTAID.X ;  /* 0x0000000000067919 */ /* 0x000e620000002500 */
[----:B------:R-:W2:Y:S01]  /*0030*/  LDCU.64 UR8, c[0x0][0x358] ;  /* 0x00006b00ff0877ac */ /* 0x000ea20008000a00 */
[----:B------:R-:W-:Y:S01]  /*0040*/  HFMA2 R31, -RZ, RZ, 0, 0 ;  /* 0x00000000ff1f7431 */ /* 0x000fe200000001ff */
[----:B------:R-:W1:Y:S01]  /*0050*/  S2R R3, SR_TID.X ;  /* 0x0000000000037919 */ /* 0x000e620000002100 */
[----:B------:R-:W3:Y:S01]  /*0060*/  S2R R11, SR_CTAID.Y ;  /* 0x00000000000b7919 */ /* 0x000ee20000002600 */
[----:B------:R-:W3:Y:S01]  /*0070*/  S2R R2, SR_TID.Y ;  /* 0x0000000000027919 */ /* 0x000ee20000002200 */
[----:B0-----:R-:W-:-:S02]  /*0080*/  ISETP.GE.AND P0, PT, R5, 0x10, PT ;  /* 0x000000100500780c */ /* 0x001fc40003f06270 */
[----:B------:R-:W-:-:S04]  /*0090*/  SHF.R.S32.HI R0, RZ, 0x1f, R5 ;  /* 0x0000001fff007819 */ /* 0x000fc80000011405 */
[----:B------:R-:W-:Y:S02]  /*00a0*/  LEA.HI R0, R0, R5, RZ, 0x4 ;  /* 0x0000000500007211 */ /* 0x000fe400078f20ff */
[----:B-1----:R-:W-:Y:S02]  /*00b0*/  LEA R6, R6, R3, 0x4 ;  /* 0x0000000306067211 */ /* 0x002fe400078e20ff */
[----:B---3--:R-:W-:-:S03]  /*00c0*/  LEA R20, R11, R2, 0x4 ;  /* 0x000000020b147211 */ /* 0x008fc600078e20ff */
[----:B--2---:R-:W-:Y:S05]  /*00d0*/  @!P0 BRA `(.L_x_0) ;  /* 0x0000001400d48947 */ /* 0x004fea0003800000 */
[----:B------:R-:W0:Y:S01]  /*00e0*/  S2UR UR6, SR_CgaCtaId ;  /* 0x00000000000679c3 */ /* 0x000e220000008800 */
[----:B------:R-:W-:Y:S01]  /*00f0*/  SHF.R.S32.HI R29, RZ, 0x4, R0 ;  /* 0x00000004ff1d7819 */ /* 0x000fe20000011400 */
[----:B------:R-:W-:Y:S01]  /*0100*/  UMOV UR4, 0x400 ;  /* 0x0000040000047882 */ /* 0x000fe20000000000 */
[----:B------:R-:W-:Y:S01]  /*0110*/  IMAD R7, R6, R5, R2 ;  /* 0x0000000506077224 */ /* 0x000fe200078e0202 */
[----:B------:R-:W-:Y:S01]  /*0120*/  UIADD3 UR5, UPT, UPT, UR4, 0x400, URZ ;  /* 0x0000040004057890 */ /* 0x000fe2000fffe0ff */
[----:B------:R-:W-:Y:S02]  /*0130*/  IADD3 R0, PT, PT, R29, -0x1, RZ ;  /* 0xffffffff1d007810 */ /* 0x000fe40007ffe0ff */
[----:B------:R-:W-:Y:S02]  /*0140*/  MOV R31, RZ ;  /* 0x000000ff001f7202 */ /* 0x000fe40000000f00 */
[----:B------:R-:W-:Y:S02]  /*0150*/  ISETP.GE.U32.AND P0, PT, R0, 0x3, PT ;  /* 0x000000030000780c */ /* 0x000fe40003f06070 */
[----:B------:R-:W-:Y:S01]  /*0160*/  MOV R0, RZ ;  /* 0x000000ff00007202 */ /* 0x000fe20000000f00 */
[----:B0-----:R-:W-:-:S06]  /*0170*/  ULEA UR5, UR6, UR5, 0x18 ;  /* 0x0000000506057291 */ /* 0x001fcc000f8ec0ff */
[----:B------:R-:W-:-:S04]  /*0180*/  LEA R4, R2, UR5, 0x6 ;  /* 0x0000000502047c11 */ /* 0x000fc8000f8e30ff */
[----:B------:R-:W-:Y:S05]  /*0190*/  @!P0 BRA `(.L_x_1) ;  /* 0x0000000c00288947 */ /* 0x000fea0003800000 */
[C---:B------:R-:W-:Y:S01]  /*01a0*/  IADD3 R0, PT, PT, R3.reuse, 0x30, RZ ;  /* 0x0000003003007810 */ /* 0x040fe20007ffe0ff */
[----:B------:R-:W-:Y:S01]  /*01b0*/  ULEA UR5, UR6, UR4, 0x18 ;  /* 0x0000000406057291 */ /* 0x000fe2000f8ec0ff */
[C---:B------:R-:W-:Y:S01]  /*01c0*/  IADD3 R8, PT, PT, R3.reuse, 0x20, RZ ;  /* 0x0000002003087810 */ /* 0x040fe20007ffe0ff */
[CCC-:B------:R-:W-:Y:S01]  /*01d0*/  IMAD R24, R3.reuse, R5.reuse, R2.reuse ;  /* 0x0000000503187224 */ /* 0x1c0fe200078e0202 */
[C---:B------:R-:W-:Y:S01]  /*01e0*/  IADD3 R9, PT, PT, R3.reuse, 0x10, RZ ;  /* 0x0000001003097810 */ /* 0x040fe20007ffe0ff */
[-CC-:B------:R-:W-:Y:S02]  /*01f0*/  IMAD R0, R0, R5.reuse, R2.reuse ;  /* 0x0000000500007224 */ /* 0x180fe400078e0202 */
[----:B------:R-:W-:Y:S02]  /*0200*/  HFMA2 R31, -RZ, RZ, 0, 0 ;  /* 0x00000000ff1f7431 */ /* 0x000fe400000001ff */
[-CC-:B------:R-:W-:Y:S01]  /*0210*/  IMAD R8, R8, R5.reuse, R2.reuse ;  /* 0x0000000508087224 */ /* 0x180fe200078e0202 */
[----:B------:R-:W-:Y:S01]  /*0220*/  LEA R23, R3, UR5, 0x2 ;  /* 0x0000000503177c11 */ /* 0x000fe2000f8e10ff */
[----:B------:R-:W-:Y:S01]  /*0230*/  IMAD R9, R9, R5, R2 ;  /* 0x0000000509097224 */ /* 0x000fe200078e0202 */
[----:B------:R-:W-:-:S02]  /*0240*/  LEA R30, R11, R0, 0x4 ;  /* 0x000000000b1e7211 */ /* 0x000fc400078e20ff */
[----:B------:R-:W-:Y:S02]  /*0250*/  LOP3.LUT R0, R29, 0x7fffffc, RZ, 0xc0, !PT ;  /* 0x07fffffc1d007812 */ /* 0x000fe400078ec0ff */
[C---:B------:R-:W-:Y:S02]  /*0260*/  LEA R24, R11.reuse, R24, 0x4 ;  /* 0x000000180b187211 */ /* 0x040fe400078e20ff */
[C---:B------:R-:W-:Y:S02]  /*0270*/  LEA R28, R11.reuse, R8, 0x4 ;  /* 0x000000080b1c7211 */ /* 0x040fe400078e20ff */
[----:B------:R-:W-:Y:S02]  /*0280*/  LEA R26, R11, R9, 0x4 ;  /* 0x000000090b1a7211 */ /* 0x000fe400078e20ff */
[----:B------:R-:W-:Y:S02]  /*0290*/  MOV R27, R7 ;  /* 0x00000007001b7202 */ /* 0x000fe40000000f00 */
[----:B------:R-:W-:-:S02]  /*02a0*/  LEA R21, R3, R4, 0x2 ;  /* 0x0000000403157211 */ /* 0x000fc400078e10ff */
[----:B------:R-:W-:Y:S02]  /*02b0*/  IADD3 R25, PT, PT, -R0, RZ, RZ ;  /* 0x000000ff00197210 */ /* 0x000fe40007ffe1ff */
[----:B------:R-:W-:-:S07]  /*02c0*/  LEA R22, R2, R23, 0x6 ;  /* 0x0000001702167211 */ /* 0x000fce00078e30ff */
.L_x_2:
[----:B------:R-:W0:Y:S08]  /*02d0*/  LDC.64 R16, c[0x0][0x380] ;  /* 0x0000e000ff107b82 */ /* 0x000e300000000a00 */
[----:B------:R-:W1:Y:S01]  /*02e0*/  LDC.64 R18, c[0x0][0x388] ;  /* 0x0000e200ff127b82 */ /* 0x000e620000000a00 */
[----:B0-----:R-:W-:-:S05]  /*02f0*/  IMAD.WIDE R16, R27, 0x4, R16 ;  /* 0x000000041b107825 */ /* 0x001fca00078e0210 */
[----:B------:R-:W2:Y:S01]  /*0300*/  LDG.E R11, desc[UR8][R16.64] ;  /* 0x00000008100b7981 */ /* 0x000ea2000c1e1900 */
[----:B-1----:R-:W-:-:S05]  /*0310*/  IMAD.WIDE.U32 R8, R24, 0x4, R18 ;  /* 0x0000000418087825 */ /* 0x002fca00078e0012 */
[----:B------:R-:W3:Y:S04]  /*0320*/  LDG.E R32, desc[UR8][R8.64] ;  /* 0x0000000808207981 */ /* 0x000ee8000c1e1900 */
[----:B--2---:R-:W-:Y:S04]  /*0330*/  STS [R22], R11 ;  /* 0x0000000b16007388 */ /* 0x004fe80000000800 */
[----:B---3--:R-:W-:Y:S01]  /*0340*/  STS [R21], R32 ;  /* 0x0000002015007388 */ /* 0x008fe20000000800 */
[----:B------:R-:W-:Y:S06]  /*0350*/  BAR.SYNC.DEFER_BLOCKING 0x0 ;  /* 0x0000000000007b1d */ /* 0x000fec0000010000 */
[----:B------:R-:W-:Y:S04]  /*0360*/  LDS R10, [R23] ;  /* 0x00000000170a7984 */ /* 0x000fe80000000800 */
[----:B------:R-:W0:Y:S04]  /*0370*/  LDS.128 R12, [R4] ;  /* 0x00000000040c7984 */ /* 0x000e280000000c00 */
[----:B------:R-:W1:Y:S04]  /*0380*/  LDS R34, [R23+0x40] ;  /* 0x0000400017227984 */ /* 0x000e680000000800 */
[----:B------:R-:W2:Y:S04]  /*0390*/  LDS R33, [R23+0x80] ;  /* 0x0000800017217984 */ /* 0x000ea80000000800 */
[----:B------:R-:W-:Y:S01]  /*03a0*/  LDS R32, [R23+0x140] ;  /* 0x0001400017207984 */ /* 0x000fe20000000800 */
[----:B0-----:R-:W-:-:S03]  /*03b0*/  IMAD R10, R10, R12, R31 ;  /* 0x0000000c0a0a7224 */ /* 0x001fc600078e021f */
[----:B------:R-:W0:Y:S01]  /*03c0*/  LDS R12, [R23+0xc0] ;  /* 0x0000c000170c7984 */ /* 0x000e220000000800 */
[----:B-1----:R-:W-:-:S03]  /*03d0*/  IMAD R13, R34, R13, R10 ;  /* 0x0000000d220d7224 */ /* 0x002fc600078e020a */
[----:B------:R-:W-:Y:S04]  /*03e0*/  LDS R34, [R23+0x100] ;  /* 0x0001000017227984 */ /* 0x000fe80000000800 */
[----:B------:R-:W1:Y:S04]  /*03f0*/  LDS.128 R8, [R4+0x10] ;  /* 0x0000100004087984 */ /* 0x000e680000000c00 */
[----:B------:R-:W3:Y:S01]  /*0400*/  LDS R31, [R23+0x180] ;  /* 0x00018000171f7984 */ /* 0x000ee20000000800 */
[----:B--2---:R-:W-:-:S03]  /*0410*/  IMAD R13, R33, R14, R13 ;  /* 0x0000000e210d7224 */ /* 0x004fc600078e020d */
[----:B------:R-:W-:Y:S01]  /*0420*/  LDS R33, [R23+0x280] ;  /* 0x0002800017217984 */ /* 0x000fe20000000800 */
[----:B0-----:R-:W-:-:S04]  /*0430*/  IMAD R13, R12, R15, R13 ;  /* 0x0000000f0c0d7224 */ /* 0x001fc800078e020d */
[----:B-1----:R-:W-:Y:S02]  /*0440*/  IMAD R13, R34, R8, R13 ;  /* 0x00000008220d7224 */ /* 0x002fe400078e020d */
[----:B------:R-:W0:Y:S02]  /*0450*/  LDS R8, [R23+0x1c0] ;  /* 0x0001c00017087984 */ /* 0x000e240000000800 */
[----:B------:R-:W-:Y:S02]  /*0460*/  IMAD R9, R32, R9, R13 ;  /* 0x0000000920097224 */ /* 0x000fe400078e020d */
[----:B------:R-:W-:Y:S04]  /*0470*/  LDS R32, [R23+0x200] ;  /* 0x0002000017207984 */ /* 0x000fe80000000800 */
[----:B------:R-:W1:Y:S01]  /*0480*/  LDS.128 R12, [R4+0x20] ;  /* 0x00002000040c7984 */ /* 0x000e620000000c00 */
[----:B---3--:R-:W-:-:S03]  /*0490*/  IMAD R9, R31, R10, R9 ;  /* 0x0000000a1f097224 */ /* 0x008fc600078e0209 */
[----:B------:R-:W2:Y:S04]  /*04a0*/  LDS R31, [R23+0x240] ;  /* 0x00024000171f7984 */ /* 0x000ea80000000800 */
[----:B------:R-:W3:Y:S04]  /*04b0*/  LDS R10, [R23+0x2c0] ;  /* 0x0002c000170a7984 */ /* 0x000ee80000000800 */
[----:B------:R-:W-:Y:S01]  /*04c0*/  LDS R34, [R23+0x3c0] ;  /* 0x0003c00017227984 */ /* 0x000fe20000000800 */
[----:B0-----:R-:W-:-:S03]  /*04d0*/  IMAD R9, R8, R11, R9 ;  /* 0x0000000b08097224 */ /* 0x001fc600078e0209 */
[----:B------:R-:W-:Y:S01]  /*04e0*/  LDS R8, [R23+0x340] ;  /* 0x0003400017087984 */ /* 0x000fe20000000800 */
[----:B-1----:R-:W-:-:S03]  /*04f0*/  IMAD R12, R32, R12, R9 ;  /* 0x0000000c200c7224 */ /* 0x002fc600078e0209 */
[----:B------:R-:W-:Y:S01]  /*0500*/  LDS R9, [R23+0x300] ;  /* 0x0003000017097984 */ /* 0x000fe20000000800 */
[----:B--2---:R-:W-:-:S03]  /*0510*/  IMAD R13, R31, R13, R12 ;  /* 0x0000000d1f0d7224 */ /* 0x004fc600078e020c */
[----:B------:R-:W-:Y:S01]  /*0520*/  LDS R31, [R23+0x380] ;  /* 0x00038000171f7984 */ /* 0x000fe20000000800 */
[----:B------:R-:W-:-:S04]  /*0530*/  IMAD R13, R33, R14, R13 ;  /* 0x0000000e210d7224 */ /* 0x000fc800078e020d */
[----:B---3--:R-:W-:Y:S02]  /*0540*/  IMAD R10, R10, R15, R13 ;  /* 0x0000000f0a0a7224 */ /* 0x008fe400078e020d */
[----:B------:R-:W0:Y:S01]  /*0550*/  LDS.128 R12, [R4+0x30] ;  /* 0x00003000040c7984 */ /* 0x000e220000000c00 */
[----:B------:R-:W-:Y:S01]  /*0560*/  BAR.SYNC.DEFER_BLOCKING 0x0 ;  /* 0x0000000000007b1d */ /* 0x000fe20000010000 */
[----:B------:R-:W-:-:S05]  /*0570*/  IMAD.WIDE.U32 R32, R26, 0x4, R18 ;  /* 0x000000041a207825 */ /* 0x000fca00078e0012 */
[----:B------:R-:W2:Y:S04]  /*0580*/  LDG.E R37, desc[UR8][R16.64+0x40] ;  /* 0x0000400810257981 */ /* 0x000ea8000c1e1900 */
[----:B------:R-:W3:Y:S01]  /*0590*/  LDG.E R32, desc[UR8][R32.64] ;  /* 0x0000000820207981 */ /* 0x000ee2000c1e1900 */
[----:B0-----:R-:W-:-:S04]  /*05a0*/  IMAD R10, R9, R12, R10 ;  /* 0x0000000c090a7224 */ /* 0x001fc800078e020a */
[----:B------:R-:W-:-:S04]  /*05b0*/  IMAD R13, R8, R13, R10 ;  /* 0x0000000d080d7224 */ /* 0x000fc800078e020a */
[----:B------:R-:W-:-:S04]  /*05c0*/  IMAD R13, R31, R14, R13 ;  /* 0x0000000e1f0d7224 */ /* 0x000fc800078e020d */
[----:B------:R-:W-:Y:S01]  /*05d0*/  IMAD R13, R34, R15, R13 ;  /* 0x0000000f220d7224 */ /* 0x000fe200078e020d */
[----:B--2---:R-:W-:Y:S04]  /*05e0*/  STS [R22], R37 ;  /* 0x0000002516007388 */ /* 0x004fe80000000800 */
[----:B---3--:R-:W-:Y:S01]  /*05f0*/  STS [R21], R32 ;  /* 0x0000002015007388 */ /* 0x008fe20000000800 */
[----:B------:R-:W-:Y:S06]  /*0600*/  BAR.SYNC.DEFER_BLOCKING 0x0 ;  /* 0x0000000000007b1d */ /* 0x000fec0000010000 */
[----:B------:R-:W-:Y:S04]  /*0610*/  LDS R35, [R23] ;  /* 0x0000000017237984 */ /* 0x000fe80000000800 */
[----:B------:R-:W0:Y:S04]  /*0620*/  LDS.128 R8, [R4] ;  /* 0x0000000004087984 */ /* 0x000e280000000c00 */
[----:B------:R-:W1:Y:S04]  /*0630*/  LDS R12, [R23+0x40] ;  /* 0x00004000170c7984 */ /* 0x000e680000000800 */
[----:B------:R-:W2:Y:S04]  /*0640*/  LDS R31, [R23+0x80] ;  /* 0x00008000171f7984 */ /* 0x000ea80000000800 */
[----:B------:R-:W-:Y:S04]  /*0650*/  LDS R34, [R23+0x100] ;  /* 0x0001000017227984 */ /* 0x000fe80000000800 */
[----:B------:R-:W-:Y:S04]  /*0660*/  LDS R32, [R23+0x140] ;  /* 0x0001400017207984 */ /* 0x000fe80000000800 */
[----:B------:R-:W-:Y:S01]  /*0670*/  LDS R33, [R23+0x180] ;  /* 0x0001800017217984 */ /* 0x000fe20000000800 */
[----:B0-----:R-:W-:-:S03]  /*0680*/  IMAD R13, R35, R8, R13 ;  /* 0x00000008230d7224 */ /* 0x001fc600078e020d */
[----:B------:R-:W0:Y:S01]  /*0690*/  LDS R8, [R23+0xc0] ;  /* 0x0000c00017087984 */ /* 0x000e220000000800 */
[----:B-1----:R-:W-:-:S03]  /*06a0*/  IMAD R9, R12, R9, R13 ;  /* 0x000000090c097224 */ /* 0x002fc600078e020d */
[----:B------:R-:W1:Y:S01]  /*06b0*/  LDS.128 R12, [R4+0x10] ;  /* 0x00001000040c7984 */ /* 0x000e620000000c00 */
[----:B--2---:R-:W-:-:S03]  /*06c0*/  IMAD R9, R31, R10, R9 ;  /* 0x0000000a1f097224 */ /* 0x004fc600078e0209 */
[----:B------:R-:W-:Y:S01]  /*06d0*/  LDS R31, [R23+0x200] ;  /* 0x00020000171f7984 */ /* 0x000fe20000000800 */
[----:B0-----:R-:W-:-:S04]  /*06e0*/  IMAD R9, R8, R11, R9 ;  /* 0x0000000b08097224 */ /* 0x001fc800078e0209 */
[----:B-1----:R-:W-:Y:S02]  /*06f0*/  IMAD R9, R34, R12, R9 ;  /* 0x0000000c22097224 */ /* 0x002fe400078e0209 */
[----:B------:R-:W0:Y:S02]  /*0700*/  LDS R12, [R23+0x1c0] ;  /* 0x0001c000170c7984 */ /* 0x000e240000000800 */
[----:B------:R-:W-:Y:S02]  /*0710*/  IMAD R13, R32, R13, R9 ;  /* 0x0000000d200d7224 */ /* 0x000fe400078e0209 */
[----:B------:R-:W1:Y:S04]  /*0720*/  LDS.128 R8, [R4+0x20] ;  /* 0x0000200004087984 */ /* 0x000e680000000c00 */
[----:B------:R-:W2:Y:S01]  /*0730*/  LDS R32, [R23+0x240] ;  /* 0x0002400017207984 */ /* 0x000ea20000000800 */
[----:B------:R-:W-:-:S03]  /*0740*/  IMAD R13, R33, R14, R13 ;  /* 0x0000000e210d7224 */ /* 0x000fc600078e020d */
[----:B------:R-:W3:Y:S04]  /*0750*/  LDS R33, [R23+0x280] ;  /* 0x0002800017217984 */ /* 0x000ee80000000800 */
[----:B------:R-:W4:Y:S04]  /*0760*/  LDS R14, [R23+0x2c0] ;  /* 0x0002c000170e7984 */ /* 0x000f280000000800 */
[----:B------:R-:W-:Y:S01]  /*0770*/  LDS R34, [R23+0x3c0] ;  /* 0x0003c00017227984 */ /* 0x000fe20000000800 */
[----:B0-----:R-:W-:-:S04]  /*0780*/  IMAD R13, R12, R15, R13 ;  /* 0x0000000f0c0d7224 */ /* 0x001fc800078e020d */
[----:B-1----:R-:W-:Y:S02]  /*0790*/  IMAD R8, R31, R8, R13 ;  /* 0x000000081f087224 */ /* 0x002fe400078e020d */
[----:B------:R-:W-:Y:S02]  /*07a0*/  LDS R31, [R23+0x380] ;  /* 0x00038000171f7984 */ /* 0x000fe40000000800 */
[----:B--2---:R-:W-:Y:S02]  /*07b0*/  IMAD R9, R32, R9, R8 ;  /* 0x0000000920097224 */ /* 0x004fe400078e0208 */
[----:B------:R-:W-:Y:S02]  /*07c0*/  LDS R8, [R23+0x340] ;  /* 0x0003400017087984 */ /* 0x000fe40000000800 */
[----:B---3--:R-:W-:Y:S02]  /*07d0*/  IMAD R10, R33, R10, R9 ;  /* 0x0000000a210a7224 */ /* 0x008fe400078e0209 */
[----:B------:R-:W-:Y:S02]  /*07e0*/  LDS R9, [R23+0x300] ;  /* 0x0003000017097984 */ /* 0x000fe40000000800 */
[----:B----4-:R-:W-:-:S02]  /*07f0*/  IMAD R10, R14, R11, R10 ;  /* 0x0000000b0e0a7224 */ /* 0x010fc400078e020a */
        /* <DEDUP_REMOVED lines=8> */
[----:B------:R-:W-:Y:S02]  /*0880*/  IMAD R13, R34, R15, R13 ;  /* 0x0000000f220d7224 */ /* 0x000fe400078e020d */
[----:B------:R-:W-:Y:S01]  /*0890*/  IMAD.WIDE.U32 R18, R30, 0x4, R18 ;  /* 0x000000041e127825 */ /* 0x000fe200078e0012 */
[----:B--2---:R-:W-:Y:S04]  /*08a0*/  STS [R22], R37 ;  /* 0x0000002516007388 */ /* 0x004fe80000000800 */
[----:B---3--:R-:W-:Y:S01]  /*08b0*/  STS [R21], R32 ;  /* 0x0000002015007388 */ /* 0x008fe20000000800 */
[----:B------:R-:W-:Y:S06]  /*08c0*/  BAR.SYNC.DEFER_BLOCKING 0x0 ;  /* 0x0000000000007b1d */ /* 0x000fec0000010000 */
[----:B------:R-:W-:Y:S04]  /*08d0*/  LDS R35, [R23] ;  /* 0x0000000017237984 */ /* 0x000fe80000000800 */
[----:B------:R-:W0:Y:S04]  /*08e0*/  LDS.128 R8, [R4] ;  /* 0x0000000004087984 */ /* 0x000e280000000c00 */
[----:B------:R-:W1:Y:S04]  /*08f0*/  LDS R12, [R23+0x40] ;  /* 0x00004000170c7984 */ /* 0x000e680000000800 */
[----:B------:R-:W2:Y:S04]  /*0900*/  LDS R31, [R23+0x80] ;  /* 0x00008000171f7984 */ /* 0x000ea80000000800 */
[----:B------:R-:W3:Y:S04]  /*0910*/  LDS R33, [R23+0xc0] ;  /* 0x0000c00017217984 */ /* 0x000ee80000000800 */
[----:B------:R-:W-:Y:S04]  /*0920*/  LDS R32, [R23+0x100] ;  /* 0x0001000017207984 */ /* 0x000fe80000000800 */
[----:B------:R-:W-:Y:S01]  /*0930*/  LDS R34, [R23+0x240] ;  /* 0x0002400017227984 */ /* 0x000fe20000000800 */
[----:B0-----:R-:W-:-:S03]  /*0940*/  IMAD R8, R35, R8, R13 ;  /* 0x0000000823087224 */ /* 0x001fc600078e020d */
[----:B------:R-:W-:Y:S01]  /*0950*/  LDS R35, [R23+0x300] ;  /* 0x0003000017237984 */ /* 0x000fe20000000800 */
[----:B-1----:R-:W-:-:S03]  /*0960*/  IMAD R9, R12, R9, R8 ;  /* 0x000000090c097224 */ /* 0x002fc600078e0208 */
[----:B------:R-:W0:Y:S04]  /*0970*/  LDS.128 R12, [R4+0x10] ;  /* 0x00001000040c7984 */ /* 0x000e280000000c00 */
[----:B------:R-:W1:Y:S01]  /*0980*/  LDS R8, [R23+0x140] ;  /* 0x0001400017087984 */ /* 0x000e620000000800 */
[----:B--2---:R-:W-:-:S03]  /*0990*/  IMAD R10, R31, R10, R9 ;  /* 0x0000000a1f0a7224 */ /* 0x004fc600078e0209 */
[----:B------:R-:W2:Y:S01]  /*09a0*/  LDS R31, [R23+0x180] ;  /* 0x00018000171f7984 */ /* 0x000ea20000000800 */
[----:B---3--:R-:W-:-:S03]  /*09b0*/  IMAD R11, R33, R11, R10 ;  /* 0x0000000b210b7224 */ /* 0x008fc600078e020a */
[----:B------:R-:W-:Y:S01]  /*09c0*/  LDS R33, [R23+0x200] ;  /* 0x0002000017217984 */ /* 0x000fe20000000800 */
[----:B0-----:R-:W-:-:S03]  /*09d0*/  IMAD R11, R32, R12, R11 ;  /* 0x0000000c200b7224 */ /* 0x001fc600078e020b */
[----:B------:R-:W0:Y:S01]  /*09e0*/  LDS R12, [R23+0x1c0] ;  /* 0x0001c000170c7984 */ /* 0x000e220000000800 */
[----:B-1----:R-:W-:-:S03]  /*09f0*/  IMAD R32, R8, R13, R11 ;  /* 0x0000000d08207224 */ /* 0x002fc600078e020b */
[----:B------:R-:W1:Y:S04]  /*0a00*/  LDS.128 R8, [R4+0x20] ;  /* 0x0000200004087984 */ /* 0x000e680000000c00 */
[----:B------:R-:W3:Y:S01]  /*0a10*/  LDS R13, [R23+0x280] ;  /* 0x00028000170d7984 */ /* 0x000ee20000000800 */
[----:B--2---:R-:W-:-:S03]  /*0a20*/  IMAD R14, R31, R14, R32 ;  /* 0x0000000e1f0e7224 */ /* 0x004fc600078e0220 */
[----:B------:R-:W-:Y:S01]  /*0a30*/  LDS R32, [R23+0x3c0] ;  /* 0x0003c00017207984 */ /* 0x000fe20000000800 */
[----:B0-----:R-:W-:-:S04]  /*0a40*/  IMAD R15, R12, R15, R14 ;  /* 0x0000000f0c0f7224 */ /* 0x001fc800078e020e */
[----:B-1----:R-:W-:Y:S02]  /*0a50*/  IMAD R8, R33, R8, R15 ;  /* 0x0000000821087224 */ /* 0x002fe400078e020f */
[----:B------:R-:W-:Y:S02]  /*0a60*/  LDS R33, [R23+0x380] ;  /* 0x0003800017217984 */ /* 0x000fe40000000800 */
[----:B------:R-:W-:Y:S02]  /*0a70*/  IMAD R9, R34, R9, R8 ;  /* 0x0000000922097224 */ /* 0x000fe400078e0208 */
[----:B------:R-:W0:Y:S02]  /*0a80*/  LDS R8, [R23+0x2c0] ;  /* 0x0002c00017087984 */ /* 0x000e240000000800 */
[----:B---3--:R-:W-:Y:S02]  /*0a90*/  IMAD R9, R13, R10, R9 ;  /* 0x0000000a0d097224 */ /* 0x008fe400078e0209 */
[----:B------:R-:W-:Y:S04]  /*0aa0*/  LDS R34, [R23+0x340] ;  /* 0x0003400017227984 */ /* 0x000fe80000000800 */
[----:B------:R-:W1:Y:S01]  /*0ab0*/  LDS.128 R12, [R4+0x30] ;  /* 0x00003000040c7984 */ /* 0x000e620000000c00 */
[----:B------:R-:W-:Y:S06]  /*0ac0*/  BAR.SYNC.DEFER_BLOCKING 0x0 ;  /* 0x0000000000007b1d */ /* 0x000fec0000010000 */
[----:B------:R0:W2:Y:S04]  /*0ad0*/  LDG.E R17, desc[UR8][R16.64+0xc0] ;  /* 0x0000c00810117981 */ /* 0x0000a8000c1e1900 */
[----:B------:R-:W3:Y:S01]  /*0ae0*/  LDG.E R18, desc[UR8][R18.64] ;  /* 0x0000000812127981 */ /* 0x000ee2000c1e1900 */
[----:B0-----:R-:W-:-:S04]  /*0af0*/  IMAD R16, R8, R11, R9 ;  /* 0x0000000b08107224 */ /* 0x001fc800078e0209 */
[----:B-1----:R-:W-:-:S04]  /*0b00*/  IMAD R12, R35, R12, R16 ;  /* 0x0000000c230c7224 */ /* 0x002fc800078e0210 */
[----:B------:R-:W-:-:S04]  /*0b10*/  IMAD R12, R34, R13, R12 ;  /* 0x0000000d220c7224 */ /* 0x000fc800078e020c */
[----:B------:R-:W-:-:S04]  /*0b20*/  IMAD R12, R33, R14, R12 ;  /* 0x0000000e210c7224 */ /* 0x000fc800078e020c */
[----:B------:R-:W-:Y:S01]  /*0b30*/  IMAD R16, R32, R15, R12 ;  /* 0x0000000f20107224 */ /* 0x000fe200078e020c */
[----:B------:R-:W-:-:S04]  /*0b40*/  IADD3 R25, PT, PT, R25, 0x4, RZ ;  /* 0x0000000419197810 */ /* 0x000fc80007ffe0ff */
[----:B------:R-:W-:Y:S02]  /*0b50*/  ISETP.NE.AND P0, PT, R25, RZ, PT ;  /* 0x000000ff1900720c */ /* 0x000fe40003f05270 */
[----:B------:R-:W-:Y:S02]  /*0b60*/  IADD3 R27, PT, PT, R27, 0x40, RZ ;  /* 0x000000401b1b7810 */ /* 0x000fe40007ffe0ff */
[C---:B------:R-:W-:Y:S02]  /*0b70*/  LEA R30, R5.reuse, R30, 0x6 ;  /* 0x0000001e051e7211 */ /* 0x040fe400078e30ff */
[C---:B------:R-:W-:Y:S02]  /*0b80*/  LEA R28, R5.reuse, R28, 0x6 ;  /* 0x0000001c051c7211 */ /* 0x040fe400078e30ff */
[C---:B------:R-:W-:Y:S02]  /*0b90*/  LEA R26, R5.reuse, R26, 0x6 ;  /* 0x0000001a051a7211 */ /* 0x040fe400078e30ff */
[----:B------:R-:W-:Y:S01]  /*0ba0*/  LEA R24, R5, R24, 0x6 ;  /* 0x0000001805187211 */ /* 0x000fe200078e30ff */
        /* <DEDUP_REMOVED lines=9> */
[----:B------:R-:W4:Y:S04]  /*0c40*/  LDS.128 R12, [R4+0x10] ;  /* 0x00001000040c7984 */ /* 0x000f280000000c00 */
[----:B------:R-:W5:Y:S04]  /*0c50*/  LDS R32, [R23+0x140] ;  /* 0x0001400017207984 */ /* 0x000f680000000800 */
[----:B------:R-:W5:Y:S01]  /*0c60*/  LDS R35, [R23+0x180] ;  /* 0x0001800017237984 */ /* 0x000f620000000800 */
[----:B0-----:R-:W-:-:S03]  /*0c70*/  IMAD R8, R31, R8, R16 ;  /* 0x000000081f087224 */ /* 0x001fc600078e0210 */
[----:B------:R-:W-:Y:S01]  /*0c80*/  LDS R31, [R23+0x200] ;  /* 0x00020000171f7984 */ /* 0x000fe20000000800 */
[----:B-1----:R-:W-:-:S03]  /*0c90*/  IMAD R9, R36, R9, R8 ;  /* 0x0000000924097224 */ /* 0x002fc600078e0208 */
[----:B------:R-:W0:Y:S04]  /*0ca0*/  LDS R8, [R23+0x1c0] ;  /* 0x0001c00017087984 */ /* 0x000e280000000800 */
[----:B------:R-:W1:Y:S01]  /*0cb0*/  LDS.128 R16, [R4+0x20] ;  /* 0x0000200004107984 */ /* 0x000e620000000c00 */
[----:B--2---:R-:W-:-:S04]  /*0cc0*/  IMAD R9, R37, R10, R9 ;  /* 0x0000000a25097224 */ /* 0x004fc800078e0209 */
[----:B---3--:R-:W-:-:S04]  /*0cd0*/  IMAD R9, R34, R11, R9 ;  /* 0x0000000b22097224 */ /* 0x008fc800078e0209 */
[----:B----4-:R-:W-:Y:S02]  /*0ce0*/  IMAD R9, R33, R12, R9 ;  /* 0x0000000c21097224 */ /* 0x010fe400078e0209 */
[----:B------:R-:W2:Y:S02]  /*0cf0*/  LDS R12, [R23+0x240] ;  /* 0x00024000170c7984 */ /* 0x000ea40000000800 */
[----:B-----5:R-:W-:Y:S02]  /*0d00*/  IMAD R9, R32, R13, R9 ;  /* 0x0000000d20097224 */ /* 0x020fe400078e0209 */
[----:B------:R-:W3:Y:S02]  /*0d10*/  LDS R13, [R23+0x280] ;  /* 0x00028000170d7984 */ /* 0x000ee40000000800 */
[----:B------:R-:W-:Y:S02]  /*0d20*/  IMAD R9, R35, R14, R9 ;  /* 0x0000000e23097224 */ /* 0x000fe400078e0209 */
[----:B------:R-:W4:Y:S04]  /*0d30*/  LDS R14, [R23+0x2c0] ;  /* 0x0002c000170e7984 */ /* 0x000f280000000800 */
[----:B------:R-:W-:Y:S01]  /*0d40*/  LDS R32, [R23+0x340] ;  /* 0x0003400017207984 */ /* 0x000fe20000000800 */
[----:B0-----:R-:W-:-:S03]  /*0d50*/  IMAD R33, R8, R15, R9 ;  /* 0x0000000f08217224 */ /* 0x001fc600078e0209 */
[----:B------:R-:W-:Y:S04]  /*0d60*/  LDS R15, [R23+0x300] ;  /* 0x00030000170f7984 */ /* 0x000fe80000000800 */
[----:B------:R-:W0:Y:S01]  /*0d70*/  LDS.128 R8, [R4+0x30] ;  /* 0x0000300004087984 */ /* 0x000e220000000c00 */
[----:B-1----:R-:W-:-:S03]  /*0d80*/  IMAD R33, R31, R16, R33 ;  /* 0x000000101f217224 */ /* 0x002fc600078e0221 */
[----:B------:R-:W1:Y:S04]  /*0d90*/  LDS R31, [R23+0x380] ;  /* 0x00038000171f7984 */ /* 0x000e680000000800 */
[----:B------:R-:W5:Y:S01]  /*0da0*/  LDS R16, [R23+0x3c0] ;  /* 0x0003c00017107984 */ /* 0x000f620000000800 */
[----:B--2---:R-:W-:-:S04]  /*0db0*/  IMAD R12, R12, R17, R33 ;  /* 0x000000110c0c7224 */ /* 0x004fc800078e0221 */
[----:B---3--:R-:W-:-:S04]  /*0dc0*/  IMAD R12, R13, R18, R12 ;  /* 0x000000120d0c7224 */ /* 0x008fc800078e020c */
[----:B----4-:R-:W-:-:S04]  /*0dd0*/  IMAD R12, R14, R19, R12 ;  /* 0x000000130e0c7224 */ /* 0x010fc800078e020c */
[----:B0-----:R-:W-:-:S04]  /*0de0*/  IMAD R8, R15, R8, R12 ;  /* 0x000000080f087224 */ /* 0x001fc800078e020c */
[----:B------:R-:W-:-:S04]  /*0df0*/  IMAD R8, R32, R9, R8 ;  /* 0x0000000920087224 */ /* 0x000fc800078e0208 */
[----:B-1----:R-:W-:-:S04]  /*0e00*/  IMAD R31, R31, R10, R8 ;  /* 0x0000000a1f1f7224 */ /* 0x002fc800078e0208 */
[----:B-----5:R-:W-:Y:S01]  /*0e10*/  IMAD R31, R16, R11, R31 ;  /* 0x0000000b101f7224 */ /* 0x020fe200078e021f */
[----:B------:R-:W-:Y:S06]  /*0e20*/  BAR.SYNC.DEFER_BLOCKING 0x0 ;  /* 0x0000000000007b1d */ /* 0x000fec0000010000 */
[----:B------:R-:W-:Y:S05]  /*0e30*/  @P0 BRA `(.L_x_2) ;  /* 0xfffffff400240947 */ /* 0x000fea000383ffff */
.L_x_1:
[----:B------:R-:W-:-:S13]  /*0e40*/  LOP3.LUT P0, R8, R29, 0x3, RZ, 0xc0, !PT ;  /* 0x000000031d087812 */ /* 0x000fda000780c0ff */
[----:B------:R-:W-:Y:S05]  /*0e50*/  @!P0 BRA `(.L_x_0) ;  /* 0x0000000800748947 */ /* 0x000fea0003800000 */
[----:B------:R-:W-:Y:S02]  /*0e60*/  ISETP.NE.AND P0, PT, R8, 0x1, PT ;  /* 0x000000010800780c */ /* 0x000fe40003f05270 */
[----:B------:R-:W-:-:S04]  /*0e70*/  LOP3.LUT R29, R29, 0x1, RZ, 0xc0, !PT ;  /* 0x000000011d1d7812 */ /* 0x000fc800078ec0ff */
[----:B------:R-:W-:-:S07]  /*0e80*/  ISETP.NE.U32.AND P1, PT, R29, 0x1, PT ;  /* 0x000000011d00780c */ /* 0x000fce0003f25070 */
[----:B------:R-:W-:Y:S06]  /*0e90*/  @!P0 BRA `(.L_x_3) ;  /* 0x00000004008c8947 */ /* 0x000fec0003800000 */
[----:B------:R-:W0:Y:S01]  /*0ea0*/  LDC.64 R22, c[0x0][0x380] ;  /* 0x0000e000ff167b82 */ /* 0x000e220000000a00 */
[C---:B------:R-:W-:Y:S02]  /*0eb0*/  LEA R18, R0.reuse, R3, 0x4 ;  /* 0x0000000300127211 */ /* 0x040fe400078e20ff */
[----:B------:R-:W-:-:S03]  /*0ec0*/  LEA R9, R0, R7, 0x4 ;  /* 0x0000000700097211 */ /* 0x000fc600078e20ff */
[----:B------:R-:W-:Y:S02]  /*0ed0*/  IMAD R13, R18, R5, R20 ;  /* 0x00000005120d7224 */ /* 0x000fe400078e0214 */
[----:B------:R-:W1:Y:S01]  /*0ee0*/  LDC.64 R16, c[0x0][0x388] ;  /* 0x0000e200ff107b82 */ /* 0x000e620000000a00 */
[----:B0-----:R-:W-:-:S05]  /*0ef0*/  IMAD.WIDE R22, R9, 0x4, R22 ;  /* 0x0000000409167825 */ /* 0x001fca00078e0216 */
[----:B------:R-:W2:Y:S01]  /*0f00*/  LDG.E R19, desc[UR8][R22.64] ;  /* 0x0000000816137981 */ /* 0x000ea2000c1e1900 */
[----:B-1----:R-:W-:-:S05]  /*0f10*/  IMAD.WIDE.U32 R12, R13, 0x4, R16 ;  /* 0x000000040d0c7825 */ /* 0x002fca00078e0010 */
[----:B------:R-:W3:Y:S01]  /*0f20*/  LDG.E R25, desc[UR8][R12.64] ;  /* 0x000000080c197981 */ /* 0x000ee2000c1e1900 */
[----:B------:R-:W-:Y:S01]  /*0f30*/  ULEA UR5, UR6, UR4, 0x18 ;  /* 0x0000000406057291 */ /* 0x000fe2000f8ec0ff */
[----:B------:R-:W-:-:S05]  /*0f40*/  LEA R32, R3, R4, 0x2 ;  /* 0x0000000403207211 */ /* 0x000fca00078e10ff */
[----:B------:R-:W-:-:S04]  /*0f50*/  LEA R21, R3, UR5, 0x2 ;  /* 0x0000000503157c11 */ /* 0x000fc8000f8e10ff */
[----:B------:R-:W-:Y:S02]  /*0f60*/  LEA R30, R2, R21, 0x6 ;  /* 0x00000015021e7211 */ /* 0x000fe400078e30ff */
[----:B------:R-:W-:-:S03]  /*0f70*/  IADD3 R18, PT, PT, R18, 0x10, RZ ;  /* 0x0000001012127810 */ /* 0x000fc60007ffe0ff */
        /* <DEDUP_REMOVED lines=11> */
[----:B------:R-:W5:Y:S04]  /*1030*/  LDS R19, [R21+0x180] ;  /* 0x0001800015137984 */ /* 0x000f680000000800 */
[----:B------:R-:W5:Y:S04]  /*1040*/  LDS R24, [R21+0x1c0] ;  /* 0x0001c00015187984 */ /* 0x000f680000000800 */
[----:B------:R-:W-:Y:S01]  /*1050*/  LDS R36, [R21+0x240] ;  /* 0x0002400015247984 */ /* 0x000fe20000000800 */
[----:B0-----:R-:W-:-:S03]  /*1060*/  IMAD R8, R27, R8, R31 ;  /* 0x000000081b087224 */ /* 0x001fc600078e021f */
[----:B------:R-:W-:Y:S01]  /*1070*/  LDS R27, [R21+0x200] ;  /* 0x00020000151b7984 */ /* 0x000fe20000000800 */
[----:B-1----:R-:W-:-:S03]  /*1080*/  IMAD R9, R28, R9, R8 ;  /* 0x000000091c097224 */ /* 0x002fc600078e0208 */
[----:B------:R-:W-:Y:S01]  /*1090*/  LDS R31, [R21+0x380] ;  /* 0x00038000151f7984 */ /* 0x000fe20000000800 */
[----:B--2---:R-:W-:-:S03]  /*10a0*/  IMAD R10, R29, R10, R9 ;  /* 0x0000000a1d0a7224 */ /* 0x004fc600078e0209 */
[----:B------:R-:W-:Y:S01]  /*10b0*/  LDS R29, [R21+0x300] ;  /* 0x00030000151d7984 */ /* 0x000fe20000000800 */
[----:B---3--:R-:W-:-:S03]  /*10c0*/  IMAD R11, R33, R11, R10 ;  /* 0x0000000b210b7224 */ /* 0x008fc600078e020a */
[----:B------:R-:W-:Y:S04]  /*10d0*/  LDS R33, [R21+0x280] ;  /* 0x0002800015217984 */ /* 0x000fe80000000800 */
[----:B------:R-:W-:Y:S01]  /*10e0*/  LDS R28, [R21+0x3c0] ;  /* 0x0003c000151c7984 */ /* 0x000fe20000000800 */
[----:B----4-:R-:W-:-:S03]  /*10f0*/  IMAD R11, R34, R12, R11 ;  /* 0x0000000c220b7224 */ /* 0x010fc600078e020b */
[----:B------:R-:W-:Y:S01]  /*1100*/  LDS R34, [R21+0x2c0] ;  /* 0x0002c00015227984 */ /* 0x000fe20000000800 */
[----:B-----5:R-:W-:Y:S02]  /*1110*/  IMAD R11, R26, R13, R11 ;  /* 0x0000000d1a0b7224 */ /* 0x020fe400078e020b */
[----:B------:R-:W-:Y:S01]  /*1120*/  IMAD R13, R18, R5, R20 ;  /* 0x00000005120d7224 */ /* 0x000fe200078e0214 */
[----:B------:R-:W-:Y:S01]  /*1130*/  LDS R26, [R21+0x340] ;  /* 0x00034000151a7984 */ /* 0x000fe20000000800 */
[----:B------:R-:W-:Y:S02]  /*1140*/  IMAD R11, R19, R14, R11 ;  /* 0x0000000e130b7224 */ /* 0x000fe400078e020b */
[----:B------:R-:W-:Y:S02]  /*1150*/  IMAD.WIDE.U32 R12, R13, 0x4, R16 ;  /* 0x000000040d0c7825 */ /* 0x000fe400078e0010 */
[----:B------:R-:W-:Y:S02]  /*1160*/  LDS.128 R16, [R4+0x30] ;  /* 0x0000300004107984 */ /* 0x000fe40000000c00 */
[----:B------:R-:W-:-:S02]  /*1170*/  IMAD R35, R24, R15, R11 ;  /* 0x0000000f18237224 */ /* 0x000fc400078e020b */
[----:B------:R-:W0:Y:S01]  /*1180*/  LDS.128 R8, [R4+0x20] ;  /* 0x0000200004087984 */ /* 0x000e220000000c00 */
[----:B------:R-:W-:Y:S06]  /*1190*/  BAR.SYNC.DEFER_BLOCKING 0x0 ;  /* 0x0000000000007b1d */ /* 0x000fec0000010000 */
[----:B------:R-:W2:Y:S04]  /*11a0*/  LDG.E R23, desc[UR8][R22.64+0x40] ;  /* 0x0000400816177981 */ /* 0x000ea8000c1e1900 */
[----:B------:R-:W3:Y:S01]  /*11b0*/  LDG.E R37, desc[UR8][R12.64] ;  /* 0x000000080c257981 */ /* 0x000ee2000c1e1900 */
[----:B0-----:R-:W-:-:S04]  /*11c0*/  IMAD R8, R27, R8, R35 ;  /* 0x000000081b087224 */ /* 0x001fc800078e0223 */
[----:B------:R-:W-:-:S04]  /*11d0*/  IMAD R8, R36, R9, R8 ;  /* 0x0000000924087224 */ /* 0x000fc800078e0208 */
[----:B------:R-:W-:-:S04]  /*11e0*/  IMAD R8, R33, R10, R8 ;  /* 0x0000000a21087224 */ /* 0x000fc800078e0208 */
[----:B------:R-:W-:-:S04]  /*11f0*/  IMAD R34, R34, R11, R8 ;  /* 0x0000000b22227224 */ /* 0x000fc800078e0208 */
[----:B------:R-:W-:-:S04]  /*1200*/  IMAD R16, R29, R16, R34 ;  /* 0x000000101d107224 */ /* 0x000fc800078e0222 */
[----:B------:R-:W-:-:S04]  /*1210*/  IMAD R16, R26, R17, R16 ;  /* 0x000000111a107224 */ /* 0x000fc800078e0210 */
[----:B------:R-:W-:-:S04]  /*1220*/  IMAD R16, R31, R18, R16 ;  /* 0x000000121f107224 */ /* 0x000fc800078e0210 */
[----:B------:R-:W-:Y:S01]  /*1230*/  IMAD R28, R28, R19, R16 ;  /* 0x000000131c1c7224 */ /* 0x000fe200078e0210 */
[----:B------:R-:W-:Y:S01]  /*1240*/  IADD3 R0, PT, PT, R0, 0x2, RZ ;  /* 0x0000000200007810 */ /* 0x000fe20007ffe0ff */
        /* <DEDUP_REMOVED lines=13> */
[----:B------:R-:W-:Y:S04]  /*1320*/  LDS R31, [R21+0x200] ;  /* 0x00020000151f7984 */ /* 0x000fe80000000800 */
[----:B------:R-:W5:Y:S01]  /*1330*/  LDS.128 R16, [R4+0x20] ;  /* 0x0000200004107984 */ /* 0x000f620000000c00 */
[----:B0-----:R-:W-:-:S03]  /*1340*/  IMAD R12, R25, R12, R28 ;  /* 0x0000000c190c7224 */ /* 0x001fc600078e021c */
[----:B------:R-:W0:Y:S01]  /*1350*/  LDS R28, [R21+0x240] ;  /* 0x00024000151c7984 */ /* 0x000e220000000800 */
[----:B-1----:R-:W-:-:S03]  /*1360*/  IMAD R12, R24, R13, R12 ;  /* 0x0000000d180c7224 */ /* 0x002fc600078e020c */
[----:B------:R-:W1:Y:S01]  /*1370*/  LDS R25, [R21+0x280] ;  /* 0x0002800015197984 */ /* 0x000e620000000800 */
[----:B--2---:R-:W-:-:S03]  /*1380*/  IMAD R12, R27, R14, R12 ;  /* 0x0000000e1b0c7224 */ /* 0x004fc600078e020c */
[----:B------:R-:W2:Y:S01]  /*1390*/  LDS R24, [R21+0x2c0] ;  /* 0x0002c00015187984 */ /* 0x000ea20000000800 */
[----:B---3--:R-:W-:-:S03]  /*13a0*/  IMAD R32, R22, R15, R12 ;  /* 0x0000000f16207224 */ /* 0x008fc600078e020c */
[----:B------:R-:W-:Y:S04]  /*13b0*/  LDS R27, [R21+0x300] ;  /* 0x00030000151b7984 */ /* 0x000fe80000000800 */
[----:B------:R-:W3:Y:S01]  /*13c0*/  LDS.128 R12, [R4+0x30] ;  /* 0x00003000040c7984 */ /* 0x000ee20000000c00 */
[----:B----4-:R-:W-:-:S03]  /*13d0*/  IMAD R8, R23, R8, R32 ;  /* 0x0000000817087224 */ /* 0x010fc600078e0220 */
[----:B------:R-:W4:Y:S01]  /*13e0*/  LDS R22, [R21+0x340] ;  /* 0x0003400015167984 */ /* 0x000f220000000800 */
[----:B-----5:R-:W-:-:S03]  /*13f0*/  IMAD R9, R30, R9, R8 ;  /* 0x000000091e097224 */ /* 0x020fc600078e0208 */
[----:B------:R-:W5:Y:S04]  /*1400*/  LDS R23, [R21+0x380] ;  /* 0x0003800015177984 */ /* 0x000f680000000800 */
[----:B------:R-:W5:Y:S01]  /*1410*/  LDS R8, [R21+0x3c0] ;  /* 0x0003c00015087984 */ /* 0x000f620000000800 */
[----:B------:R-:W-:-:S04]  /*1420*/  IMAD R9, R29, R10, R9 ;  /* 0x0000000a1d097224 */ /* 0x000fc800078e0209 */
[----:B------:R-:W-:-:S04]  /*1430*/  IMAD R9, R26, R11, R9 ;  /* 0x0000000b1a097224 */ /* 0x000fc800078e0209 */
[----:B------:R-:W-:-:S04]  /*1440*/  IMAD R9, R31, R16, R9 ;  /* 0x000000101f097224 */ /* 0x000fc800078e0209 */
[----:B0-----:R-:W-:-:S04]  /*1450*/  IMAD R9, R28, R17, R9 ;  /* 0x000000111c097224 */ /* 0x001fc800078e0209 */
[----:B-1----:R-:W-:-:S04]  /*1460*/  IMAD R9, R25, R18, R9 ;  /* 0x0000001219097224 */ /* 0x002fc800078e0209 */
[----:B--2---:R-:W-:-:S04]  /*1470*/  IMAD R9, R24, R19, R9 ;  /* 0x0000001318097224 */ /* 0x004fc800078e0209 */
[----:B---3--:R-:W-:-:S04]  /*1480*/  IMAD R9, R27, R12, R9 ;  /* 0x0000000c1b097224 */ /* 0x008fc800078e0209 */
[----:B----4-:R-:W-:-:S04]  /*1490*/  IMAD R9, R22, R13, R9 ;  /* 0x0000000d16097224 */ /* 0x010fc800078e0209 */
[----:B-----5:R-:W-:-:S04]  /*14a0*/  IMAD R9, R23, R14, R9 ;  /* 0x0000000e17097224 */ /* 0x020fc800078e0209 */
[----:B------:R-:W-:Y:S01]  /*14b0*/  IMAD R31, R8, R15, R9 ;  /* 0x0000000f081f7224 */ /* 0x000fe200078e0209 */
[----:B------:R-:W-:Y:S06]  /*14c0*/  BAR.SYNC.DEFER_BLOCKING 0x0 ;  /* 0x0000000000007b1d */ /* 0x000fec0000010000 */
.L_x_3:
[----:B------:R-:W-:Y:S05]  /*14d0*/  @P1 BRA `(.L_x_0) ;  /* 0x0000000000d41947 */ /* 0x000fea0003800000 */
        /* <DEDUP_REMOVED lines=9> */
[----:B------:R-:W-:-:S06]  /*1570*/  ULEA UR4, UR6, UR4, 0x18 ;  /* 0x0000000406047291 */ /* 0x000fcc000f8ec0ff */
[----:B------:R-:W-:-:S04]  /*1580*/  LEA R7, R3, UR4, 0x2 ;  /* 0x0000000403077c11 */ /* 0x000fc8000f8e10ff */
[----:B------:R-:W-:Y:S02]  /*1590*/  LEA R19, R2, R7, 0x6 ;  /* 0x0000000702137211 */ /* 0x000fe400078e30ff */
[----:B------:R-:W-:-:S03]  /*15a0*/  LEA R2, R3, R4, 0x2 ;  /* 0x0000000403027211 */ /* 0x000fc600078e10ff */
        /* <DEDUP_REMOVED lines=40> */
.L_x_0:
[----:B------:R-:W0:Y:S01]  /*1830*/  LDC.64 R2, c[0x0][0x390] ;  /* 0x0000e400ff027b82 */ /* 0x000e220000000a00 */
[----:B------:R-:W-:-:S04]  /*1840*/  IMAD R5, R6, R5, R20 ;  /* 0x0000000506057224 */ /* 0x000fc800078e0214 */
[----:B0-----:R-:W-:-:S05]  /*1850*/  IMAD.WIDE R2, R5, 0x4, R2 ;  /* 0x0000000405027825 */ /* 0x001fca00078e0202 */
[----:B------:R-:W-:Y:S01]  /*1860*/  STG.E desc[UR8][R2.64], R31 ;  /* 0x0000001f02007986 */ /* 0x000fe2000c101908 */
[----:B------:R-:W-:Y:S05]  /*1870*/  EXIT ;  /* 0x000000000000794d */ /* 0x000fea0003800000 */
.L_x_4:
[----:B------:R-:W-:-:S00]  /*1880*/  BRA `(.L_x_4) ;  /* 0xfffffffc00fc7947 */ /* 0x000fc0000383ffff */
[----:B------:R-:W-:-:S00]  /*1890*/  NOP ;  /* 0x0000000000007918 */ /* 0x000fc00000000000 */
        /* <DEDUP_REMOVED lines=14> */
.L_x_15:


//--------------------- .text._Z16MulMatTiledShMemPjS_S_i --------------------------
	.section	.text._Z16MulMatTiledShMemPjS_S_i,"ax",@progbits
	.align	128
        .global         _Z16MulMatTiledShMemPjS_S_i
        .type           _Z16MulMatTiledShMemPjS_S_i,@function
        .size           _Z16MulMatTiledShMemPjS_S_i,(.L_x_16 - _Z16MulMatTiledShMemPjS_S_i)
        .other          _Z16MulMatTiledShMemPjS_S_i,@"STO_CUDA_ENTRY STV_DEFAULT"
_Z16MulMatTiledShMemPjS_S_i:
.text._Z16MulMatTiledShMemPjS_S_i:
[----:B------:R-:W-:Y:S08]  /*0000*/  LDC R1, c[0x0][0x37c] ;  /* 0x0000df00ff017b82 */ /* 0x000ff00000000800 */
[----:B------:R-:W0:Y:S01]  /*0010*/  LDC R5, c[0x0][0x398] ;  /* 0x0000e600ff057b82 */ /* 0x000e220000000800 */
[----:B------:R-:W1:Y:S01]  /*0020*/  S2R R6, SR_CTAID.Y ;  /* 0x0000000000067919 */ /* 0x000e620000002600 */
[----:B------:R-:W2:Y:S01]  /*0030*/  LDCU.64 UR8, c[0x0][0x358] ;  /* 0x00006b00ff0877ac */ /* 0x000ea20008000a00 */
[----:B------:R-:W-:Y:S01]  /*0040*/  HFMA2 R31, -RZ, RZ, 0, 0 ;  /* 0x00000000ff1f7431 */ /* 0x000fe200000001ff */
[----:B------:R-:W1:Y:S01]  /*0050*/  S2R R3, SR_TID.Y ;  /* 0x0000000000037919 */ /* 0x000e620000002200 */
[----:B------:R-:W3:Y:S01]  /*0060*/  S2R R11, SR_CTAID.X ;  /* 0x00000000000b7919 */ /* 0x000ee20000002500 */
[----:B------:R-:W3:Y:S01]  /*0070*/  S2R R2, SR_TID.X ;  /* 0x0000000000027919 */ /* 0x000ee20000002100 */
        /* <DEDUP_REMOVED lines=10> */
[----:B------:R-:W-:Y:S02]  /*0120*/  MOV R31, RZ ;  /* 0x000000ff001f7202 */ /* 0x000fe40000000f00 */
[----:B------:R-:W-:-:S04]  /*0130*/  IADD3 R0, PT, PT, R29, -0x1, RZ ;  /* 0xffffffff1d007810 */ /* 0x000fc80007ffe0ff */
[----:B------:R-:W-:Y:S02]  /*0140*/  ISETP.GE.U32.AND P0, PT, R0, 0x3, PT ;  /* 0x000000030000780c */ /* 0x000fe40003f06070 */
[----:B------:R-:W-:Y:S01]  /*0150*/  MOV R0, RZ ;  /* 0x000000ff00007202 */ /* 0x000fe20000000f00 */
[----:B0-----:R-:W-:-:S06]  /*0160*/  ULEA UR5, UR6, UR4, 0x18 ;  /* 0x0000000406057291 */ /* 0x001fcc000f8ec0ff */
[----:B------:R-:W-:-:S04]  /*0170*/  LEA R7, R3, UR5, 0x6 ;  /* 0x0000000503077c11 */ /* 0x000fc8000f8e30ff */
[----:B------:R-:W-:Y:S05]  /*0180*/  @!P0 BRA `(.L_x_6) ;  /* 0x0000000c002c8947 */ /* 0x000fea0003800000 */
[C---:B------:R-:W-:Y:S01]  /*0190*/  IADD3 R0, PT, PT, R3.reuse, 0x30, RZ ;  /* 0x0000003003007810 */ /* 0x040fe20007ffe0ff */
[----:B------:R-:W-:Y:S01]  /*01a0*/  UIADD3 UR5, UPT, UPT, UR4, 0x400, URZ ;  /* 0x0000040004057890 */ /* 0x000fe2000fffe0ff */
[C---:B------:R-:W-:Y:S01]  /*01b0*/  IADD3 R8, PT, PT, R3.reuse, 0x20, RZ ;  /* 0x0000002003087810 */ /* 0x040fe20007ffe0ff */
[CCC-:B------:R-:W-:Y:S01]  /*01c0*/  IMAD R24, R3.reuse, R5.reuse, R2.reuse ;  /* 0x0000000503187224 */ /* 0x1c0fe200078e0202 */
[----:B------:R-:W-:Y:S01]  /*01d0*/  IADD3 R9, PT, PT, R3, 0x10, RZ ;  /* 0x0000001003097810 */ /* 0x000fe20007ffe0ff */
[-CC-:B------:R-:W-:Y:S01]  /*01e0*/  IMAD R0, R0, R5.reuse, R2.reuse ;  /* 0x0000000500007224 */ /* 0x180fe200078e0202 */
[----:B------:R-:W-:Y:S01]  /*01f0*/  ULEA UR5, UR6, UR5, 0x18 ;  /* 0x0000000506057291 */ /* 0x000fe2000f8ec0ff */
[-CC-:B------:R-:W-:Y:S02]  /*0200*/  IMAD R8, R8, R5.reuse, R2.reuse ;  /* 0x0000000508087224 */ /* 0x180fe400078e0202 */
[----:B------:R-:W-:Y:S02]  /*0210*/  HFMA2 R31, -RZ, RZ, 0, 0 ;  /* 0x00000000ff1f7431 */ /* 0x000fe400000001ff */
[----:B------:R-:W-:Y:S01]  /*0220*/  IMAD R9, R9, R5, R2 ;  /* 0x0000000509097224 */ /* 0x000fe200078e0202 */
[----:B------:R-:W-:-:S02]  /*0230*/  LEA R30, R11, R0, 0x4 ;  /* 0x000000000b1e7211 */ /* 0x000fc400078e20ff */
[----:B------:R-:W-:Y:S02]  /*0240*/  LOP3.LUT R0, R29, 0x7fffffc, RZ, 0xc0, !PT ;  /* 0x07fffffc1d007812 */ /* 0x000fe400078ec0ff */
[----:B------:R-:W-:Y:S02]  /*0250*/  LEA R22, R2, UR5, 0x2 ;  /* 0x0000000502167c11 */ /* 0x000fe4000f8e10ff */
[C---:B------:R-:W-:Y:S02]  /*0260*/  LEA R24, R11.reuse, R24, 0x4 ;  /* 0x000000180b187211 */ /* 0x040fe400078e20ff */
[C---:B------:R-:W-:Y:S02]  /*0270*/  LEA R28, R11.reuse, R8, 0x4 ;  /* 0x000000080b1c7211 */ /* 0x040fe400078e20ff */
[----:B------:R-:W-:Y:S02]  /*0280*/  LEA R26, R11, R9, 0x4 ;  /* 0x000000090b1a7211 */ /* 0x000fe400078e20ff */
[----:B------:R-:W-:-:S02]  /*0290*/  MOV R27, R21 ;  /* 0x00000015001b7202 */ /* 0x000fc40000000f00 */
[----:B------:R-:W-:Y:S02]  /*02a0*/  LEA R23, R2, R7, 0x2 ;  /* 0x0000000702177211 */ /* 0x000fe400078e10ff */
[----:B------:R-:W-:Y:S02]  /*02b0*/  IADD3 R25, PT, PT, -R0, RZ, RZ ;  /* 0x000000ff00197210 */ /* 0x000fe40007ffe1ff */
[----:B------:R-:W-:-:S07]  /*02c0*/  LEA R20, R3, R22, 0x6 ;  /* 0x0000001603147211 */ /* 0x000fce00078e30ff */
.L_x_7:
        /* <DEDUP_REMOVED lines=12> */
[----:B------:R-:W2:Y:S01]  /*0390*/  LDS R33, [R22+0x80] ;  /* 0x0000800016217984 */ /* 0x000ea20000000800 */
[----:B0-----:R-:W-:-:S03]  /*03a0*/  IMAD R32, R12, R11, R31 ;  /* 0x0000000b0c207224 */ /* 0x001fc600078e021f */
[----:B------:R-:W0:Y:S01]  /*03b0*/  LDS R12, [R22+0xc0] ;  /* 0x0000c000160c7984 */ /* 0x000e220000000800 */
[----:B-1----:R-:W-:-:S03]  /*03c0*/  IMAD R13, R34, R13, R32 ;  /* 0x0000000d220d7224 */ /* 0x002fc600078e0220 */
[----:B------:R-:W-:Y:S04]  /*03d0*/  LDS R34, [R22+0x100] ;  /* 0x0001000016227984 */ /* 0x000fe80000000800 */
[----:B------:R-:W1:Y:S04]  /*03e0*/  LDS.128 R8, [R7+0x10] ;  /* 0x0000100007087984 */ /* 0x000e680000000c00 */
[----:B------:R-:W3:Y:S04]  /*03f0*/  LDS R32, [R22+0x140] ;  /* 0x0001400016207984 */ /* 0x000ee80000000800 */
[----:B------:R-:W4:Y:S01]  /*0400*/  LDS R31, [R22+0x180] ;  /* 0x00018000161f7984 */ /* 0x000f220000000800 */
[----:B--2---:R-:W-:-:S03]  /*0410*/  IMAD R13, R33, R14, R13 ;  /* 0x0000000e210d7224 */ /* 0x004fc600078e020d */
[----:B------:R-:W-:Y:S01]  /*0420*/  LDS R33, [R22+0x280] ;  /* 0x0002800016217984 */ /* 0x000fe20000000800 */
[----:B0-----:R-:W-:-:S04]  /*0430*/  IMAD R13, R12, R15, R13 ;  /* 0x0000000f0c0d7224 */ /* 0x001fc800078e020d */
[----:B-1----:R-:W-:Y:S02]  /*0440*/  IMAD R13, R8, R34, R13 ;  /* 0x00000022080d7224 */ /* 0x002fe400078e020d */
[----:B------:R-:W0:Y:S02]  /*0450*/  LDS R8, [R22+0x1c0] ;  /* 0x0001c00016087984 */ /* 0x000e240000000800 */
[----:B---3--:R-:W-:Y:S02]  /*0460*/  IMAD R9, R32, R9, R13 ;  /* 0x0000000920097224 */ /* 0x008fe400078e020d */
[----:B------:R-:W-:Y:S04]  /*0470*/  LDS R32, [R22+0x200] ;  /* 0x0002000016207984 */ /* 0x000fe80000000800 */
[----:B------:R-:W1:Y:S01]  /*0480*/  LDS.128 R12, [R7+0x20] ;  /* 0x00002000070c7984 */ /* 0x000e620000000c00 */
[----:B----4-:R-:W-:-:S03]  /*0490*/  IMAD R9, R31, R10, R9 ;  /* 0x0000000a1f097224 */ /* 0x010fc600078e0209 */
        /* <DEDUP_REMOVED lines=81> */
[----:B---3--:R-:W-:-:S04]  /*09b0*/  IMAD R11, R32, R11, R10 ;  /* 0x0000000b200b7224 */ /* 0x008fc800078e020a */
[----:B0-----:R-:W-:Y:S02]  /*09c0*/  IMAD R11, R12, R33, R11 ;  /* 0x000000210c0b7224 */ /* 0x001fe400078e020b */
[----:B------:R-:W0:Y:S02]  /*09d0*/  LDS R12, [R22+0x1c0] ;  /* 0x0001c000160c7984 */ /* 0x000e240000000800 */
[----:B-1----:R-:W-:Y:S02]  /*09e0*/  IMAD R32, R8, R13, R11 ;  /* 0x0000000d08207224 */ /* 0x002fe400078e020b */
[----:B------:R-:W-:Y:S04]  /*09f0*/  LDS R33, [R22+0x200] ;  /* 0x0002000016217984 */ /* 0x000fe80000000800 */
        /* <DEDUP_REMOVED lines=68> */
.L_x_6:
        /* <DEDUP_REMOVED lines=15> */
[----:B------:R-:W-:-:S04]  /*0f30*/  UIADD3 UR5, UPT, UPT, UR4, 0x400, URZ ;  /* 0x0000040004057890 */ /* 0x000fc8000fffe0ff */
[----:B------:R-:W-:Y:S01]  /*0f40*/  ULEA UR5, UR6, UR5, 0x18 ;  /* 0x0000000506057291 */ /* 0x000fe2000f8ec0ff */
[----:B------:R-:W-:-:S05]  /*0f50*/  LEA R30, R2, R7, 0x2 ;  /* 0x00000007021e7211 */ /* 0x000fca00078e10ff */
[----:B------:R-:W-:-:S04]  /*0f60*/  LEA R20, R2, UR5, 0x2 ;  /* 0x0000000502147c11 */ /* 0x000fc8000f8e10ff */
[----:B------:R-:W-:Y:S02]  /*0f70*/  LEA R32, R3, R20, 0x6 ;  /* 0x0000001403207211 */ /* 0x000fe400078e30ff */
        /* <DEDUP_REMOVED lines=86> */
.L_x_8:
        /* <DEDUP_REMOVED lines=8> */
[----:B-1----:R-:W-:-:S06]  /*1560*/  IMAD.WIDE.U32 R12, R11, 0x4, R12 ;  /* 0x000000040b0c7825 */ /* 0x002fcc00078e000c */
[----:B------:R-:W3:Y:S01]  /*1570*/  LDG.E R12, desc[UR8][R12.64] ;  /* 0x000000080c0c7981 */ /* 0x000ee2000c1e1900 */
[----:B------:R-:W-:-:S04]  /*1580*/  UIADD3 UR4, UPT, UPT, UR4, 0x400, URZ ;  /* 0x0000040004047890 */ /* 0x000fc8000fffe0ff */
[----:B------:R-:W-:Y:S01]  /*1590*/  ULEA UR4, UR6, UR4, 0x18 ;  /* 0x0000000406047291 */ /* 0x000fe2000f8ec0ff */
[----:B------:R-:W-:-:S05]  /*15a0*/  LEA R15, R2, R7, 0x2 ;  /* 0x00000007020f7211 */ /* 0x000fca00078e10ff */
[----:B------:R-:W-:-:S04]  /*15b0*/  LEA R0, R2, UR4, 0x2 ;  /* 0x0000000402007c11 */ /* 0x000fc8000f8e10ff */
        /* <DEDUP_REMOVED lines=41> */
.L_x_5:
[----:B------:R-:W0:Y:S01]  /*1850*/  LDC.64 R2, c[0x0][0x390] ;  /* 0x0000e400ff027b82 */ /* 0x000e220000000a00 */
[----:B------:R-:W-:-:S04]  /*1860*/  IMAD R5, R6, R5, R4 ;  /* 0x0000000506057224 */ /* 0x000fc800078e0204 */
[----:B0-----:R-:W-:-:S05]  /*1870*/  IMAD.WIDE R2, R5, 0x4, R2 ;  /* 0x0000000405027825 */ /* 0x001fca00078e0202 */
[----:B------:R-:W-:Y:S01]  /*1880*/  STG.E desc[UR8][R2.64], R31 ;  /* 0x0000001f02007986 */ /* 0x000fe2000c101908 */
[----:B------:R-:W-:Y:S05]  /*1890*/  EXIT ;  /* 0x000000000000794d */ /* 0x000fea0003800000 */
.L_x_9:
        /* <DEDUP_REMOVED lines=14> */
.L_x_16:


//--------------------- .text._Z18simpleMatMulKernelPjS_S_i --------------------------
	.section	.text._Z18simpleMatMulKernelPjS_S_i,"ax",@progbits
	.align	128
        .global         _Z18simpleMatMulKernelPjS_S_i
        .type           _Z18simpleMatMulKernelPjS_S_i,@function
        .size           _Z18simpleMatMulKernelPjS_S_i,(.L_x_17 - _Z18simpleMatMulKernelPjS_S_i)
        .other          _Z18simpleMatMulKernelPjS_S_i,@"STO_CUDA_ENTRY STV_DEFAULT"
_Z18simpleMatMulKernelPjS_S_i:
.text._Z18simpleMatMulKernelPjS_S_i:
[----:B------:R-:W-:Y:S01]  /*0000*/  LDC R1, c[0x0][0x37c] ;  /* 0x0000df00ff017b82 */ /* 0x000fe20000000800 */
[----:B------:R-:W0:Y:S07]  /*0010*/  S2R R3, SR_TID.X ;  /* 0x0000000000037919 */ /* 0x000e2e0000002100 */
[----:B------:R-:W0:Y:S01]  /*0020*/  LDC R0, c[0x0][0x360] ;  /* 0x0000d800ff007b82 */ /* 0x000e220000000800 */
[----:B------:R-:W1:Y:S01]  /*0030*/  LDCU UR20, c[0x0][0x398] ;  /* 0x00007300ff1477ac */ /* 0x000e620008000800 */
[----:B------:R-:W2:Y:S06]  /*0040*/  S2R R2, SR_TID.Y ;  /* 0x0000000000027919 */ /* 0x000eac0000002200 */
[----:B------:R-:W0:Y:S08]  /*0050*/  S2UR UR4, SR_CTAID.X ;  /* 0x00000000000479c3 */ /* 0x000e300000002500 */
[----:B------:R-:W2:Y:S08]  /*0060*/  S2UR UR5, SR_CTAID.Y ;  /* 0x00000000000579c3 */ /* 0x000eb00000002600 */
[----:B------:R-:W2:Y:S01]  /*0070*/  LDC R13, c[0x0][0x364] ;  /* 0x0000d900ff0d7b82 */ /* 0x000ea20000000800 */
[----:B0-----:R-:W-:-:S02]  /*0080*/  IMAD R0, R0, UR4, R3 ;  /* 0x0000000400007c24 */ /* 0x001fc4000f8e0203 */
[----:B--2---:R-:W-:-:S05]  /*0090*/  IMAD R13, R13, UR5, R2 ;  /* 0x000000050d0d7c24 */ /* 0x004fca000f8e0202 */
[----:B------:R-:W-:-:S04]  /*00a0*/  VIMNMX R2, PT, PT, R0, R13, !PT ;  /* 0x0000000d00027248 */ /* 0x000fc80007fe0100 */
[----:B-1----:R-:W-:-:S13]  /*00b0*/  ISETP.GE.AND P0, PT, R2, UR20, PT ;  /* 0x0000001402007c0c */ /* 0x002fda000bf06270 */
[----:B------:R-:W-:Y:S05]  /*00c0*/  @P0 EXIT ;  /* 0x000000000000094d */ /* 0x000fea0003800000 */
[----:B------:R-:W-:Y:S01]  /*00d0*/  UISETP.GE.U32.AND UP0, UPT, UR20, 0x8, UPT ;  /* 0x000000081400788c */ /* 0x000fe2000bf06070 */
[----:B------:R-:W-:Y:S02]  /*00e0*/  HFMA2 R12, -RZ, RZ, 0, 0 ;  /* 0x00000000ff0c7431 */ /* 0x000fe400000001ff */
[----:B------:R-:W-:Y:S01]  /*00f0*/  IMAD R13, R13, UR20, RZ ;  /* 0x000000140d0d7c24 */ /* 0x000fe2000f8e02ff */
[----:B------:R-:W-:Y:S01]  /*0100*/  UMOV UR4, URZ ;  /* 0x000000ff00047c82 */ /* 0x000fe20008000000 */
[----:B------:R-:W0:Y:S04]  /*0110*/  LDCU.64 UR18, c[0x0][0x358] ;  /* 0x00006b00ff1277ac */ /* 0x000e280008000a00 */
[----:B------:R-:W-:Y:S05]  /*0120*/  BRA.U !UP0, `(.L_x_10) ;  /* 0x0000000508047547 */ /* 0x000fea000b800000 */
[----:B------:R-:W1:Y:S01]  /*0130*/  LDCU.128 UR24, c[0x0][0x380] ;  /* 0x00007000ff1877ac */ /* 0x000e620008000c00 */
[----:B------:R-:W-:Y:S02]  /*0140*/  MOV R12, RZ ;  /* 0x000000ff000c7202 */ /* 0x000fe40000000f00 */
[----:B------:R-:W-:Y:S01]  /*0150*/  MOV R14, R0 ;  /* 0x00000000000e7202 */ /* 0x000fe20000000f00 */
[----:B------:R-:W-:-:S04]  /*0160*/  ULOP3.LUT UR4, UR20, 0x7ffffff8, URZ, 0xc0, !UPT ;  /* 0x7ffffff814047892 */ /* 0x000fc8000f8ec0ff */
[----:B------:R-:W-:Y:S01]  /*0170*/  UIADD3 UR5, UPT, UPT, -UR4, URZ, URZ ;  /* 0x000000ff04057290 */ /* 0x000fe2000fffe1ff */
[----:B-1----:R-:W-:Y:S01]  /*0180*/  MOV R2, UR24 ;  /* 0x0000001800027c02 */ /* 0x002fe20008000f00 */
[----:B------:R-:W-:Y:S01]  /*0190*/  UIMAD.WIDE UR6, UR20, 0x8, UR26 ;  /* 0x00000008140678a5 */ /* 0x000fe2000f8e021a */
[----:B------:R-:W-:Y:S01]  /*01a0*/  MOV R3, UR25 ;  /* 0x0000001900037c02 */ /* 0x000fe20008000f00 */
[----:B------:R-:W-:Y:S02]  /*01b0*/  UIMAD.WIDE UR8, UR20, 0xc, UR26 ;  /* 0x0000000c140878a5 */ /* 0x000fe4000f8e021a */
[----:B------:R-:W-:Y:S01]  /*01c0*/  UIMAD.WIDE UR10, UR20, 0x10, UR26 ;  /* 0x00000010140a78a5 */ /* 0x000fe2000f8e021a */
[----:B------:R-:W-:Y:S01]  /*01d0*/  IMAD.WIDE.U32 R2, R13, 0x4, R2 ;  /* 0x000000040d027825 */ /* 0x000fe200078e0002 */
[----:B------:R-:W-:Y:S02]  /*01e0*/  UIMAD.WIDE UR12, UR20, 0x14, UR26 ;  /* 0x00000014140c78a5 */ /* 0x000fe4000f8e021a */
[----:B------:R-:W-:Y:S01]  /*01f0*/  UIMAD.WIDE UR14, UR20, 0x18, UR26 ;  /* 0x00000018140e78a5 */ /* 0x000fe2000f8e021a */
[----:B------:R-:W-:Y:S01]  /*0200*/  IADD3 R2, P0, PT, R2, 0x10, RZ ;  /* 0x0000001002027810 */ /* 0x000fe20007f1e0ff */
[----:B------:R-:W-:-:S03]  /*0210*/  UIMAD.WIDE UR16, UR20, 0x1c, UR26 ;  /* 0x0000001c141078a5 */ /* 0x000fc6000f8e021a */
[----:B------:R-:W-:-:S09]  /*0220*/  IADD3.X R3, PT, PT, RZ, R3, RZ, P0, !PT ;  /* 0x00000003ff037210 */ /* 0x000fd200007fe4ff */
.L_x_11:
[----:B------:R-:W-:Y:S01]  /*0230*/  UIMAD.WIDE UR22, UR20, 0x4, UR26 ;  /* 0x00000004141678a5 */ /* 0x000fe2000f8e021a */
[----:B------:R-:W-:Y:S02]  /*0240*/  IMAD.MOV.U32 R23, RZ, RZ, 0x4 ;  /* 0x00000004ff177424 */ /* 0x000fe400078e00ff */
[----:B------:R-:W-:Y:S01]  /*0250*/  HFMA2 R11, -RZ, RZ, 0, 2.384185791015625e-07 ;  /* 0x00000004ff0b7431 */ /* 0x000fe200000001ff */
[----:B------:R-:W-:Y:S01]  /*0260*/  MOV R25, 0x4 ;  /* 0x0000000400197802 */ /* 0x000fe20000000f00 */
[----:B0-----:R-:W2:Y:S01]  /*0270*/  LDG.E R21, desc[UR18][R2.64+-0x10] ;  /* 0xfffff01202157981 */ /* 0x001ea2000c1e1900 */
[C---:B------:R-:W-:Y:S01]  /*0280*/  IMAD.WIDE R22, R14.reuse, R23, UR26 ;  /* 0x0000001a0e167e25 */ /* 0x040fe2000f8e0217 */
[----:B------:R-:W-:Y:S02]  /*0290*/  MOV R8, UR22 ;  /* 0x0000001600087c02 */ /* 0x000fe40008000f00 */
[----:B------:R-:W-:Y:S01]  /*02a0*/  MOV R9, UR23 ;  /* 0x0000001700097c02 */ /* 0x000fe20008000f00 */
[----:B------:R-:W3:Y:S02]  /*02b0*/  LDG.E R19, desc[UR18][R2.64+-0xc] ;  /* 0xfffff41202137981 */ /* 0x000ee4000c1e1900 */
[----:B------:R-:W-:-:S02]  /*02c0*/  IMAD.WIDE R8, R14, 0x4, R8 ;  /* 0x000000040e087825 */ /* 0x000fc400078e0208 */
[----:B------:R-:W2:Y:S01]  /*02d0*/  LDG.E R22, desc[UR18][R22.64] ;  /* 0x0000001216167981 */ /* 0x000ea2000c1e1900 */
[----:B------:R-:W-:Y:S01]  /*02e0*/  MOV R5, 0x4 ;  /* 0x0000000400057802 */ /* 0x000fe20000000f00 */
[C---:B------:R-:W-:Y:S02]  /*02f0*/  IMAD.WIDE R24, R14.reuse, R25, UR6 ;  /* 0x000000060e187e25 */ /* 0x040fe4000f8e0219 */
[----:B------:R0:W3:Y:S02]  /*0300*/  LDG.E R20, desc[UR18][R8.64] ;  /* 0x0000001208147981 */ /* 0x0000e4000c1e1900 */
[----:B------:R-:W-:Y:S02]  /*0310*/  IMAD.WIDE R10, R14, R11, UR8 ;  /* 0x000000080e0a7e25 */ /* 0x000fe4000f8e020b */
[----:B------:R-:W4:Y:S04]  /*0320*/  LDG.E R18, desc[UR18][R24.64] ;  /* 0x0000001218127981 */ /* 0x000f28000c1e1900 */
[----:B------:R-:W4:Y:S01]  /*0330*/  LDG.E R17, desc[UR18][R2.64+-0x8] ;  /* 0xfffff81202117981 */ /* 0x000f22000c1e1900 */
[----:B0-----:R-:W-:-:S02]  /*0340*/  HFMA2 R9, -RZ, RZ, 0, 2.384185791015625e-07 ;  /* 0x00000004ff097431 */ /* 0x001fc400000001ff */
[----:B------:R-:W-:Y:S01]  /*0350*/  IMAD.MOV.U32 R7, RZ, RZ, 0x4 ;  /* 0x00000004ff077424 */ /* 0x000fe200078e00ff */
[----:B------:R0:W5:Y:S01]  /*0360*/  LDG.E R16, desc[UR18][R10.64] ;  /* 0x000000120a107981 */ /* 0x000162000c1e1900 */
[----:B------:R-:W-:-:S03]  /*0370*/  IMAD.WIDE R4, R14, R5, UR10 ;  /* 0x0000000a0e047e25 */ /* 0x000fc6000f8e0205 */
[----:B------:R-:W5:Y:S01]  /*0380*/  LDG.E R15, desc[UR18][R2.64+-0x4] ;  /* 0xfffffc12020f7981 */ /* 0x000f62000c1e1900 */
[C---:B------:R-:W-:Y:S01]  /*0390*/  IMAD.WIDE R6, R14.reuse, R7, UR12 ;  /* 0x0000000c0e067e25 */ /* 0x040fe2000f8e0207 */
[----:B------:R-:W-:Y:S02]  /*03a0*/  MOV R27, 0x4 ;  /* 0x00000004001b7802 */ /* 0x000fe40000000f00 */
[----:B------:R1:W5:Y:S01]  /*03b0*/  LDG.E R4, desc[UR18][R4.64] ;  /* 0x0000001204047981 */ /* 0x000362000c1e1900 */
[----:B------:R-:W-:-:S03]  /*03c0*/  IMAD.WIDE R8, R14, R9, UR14 ;  /* 0x0000000e0e087e25 */ /* 0x000fc6000f8e0209 */
[----:B------:R-:W5:Y:S01]  /*03d0*/  LDG.E R23, desc[UR18][R2.64] ;  /* 0x0000001202177981 */ /* 0x000f62000c1e1900 */
[----:B0-----:R-:W-:-:S03]  /*03e0*/  IMAD.WIDE R10, R14, R27, UR16 ;  /* 0x000000100e0a7e25 */ /* 0x001fc6000f8e021b */
[----:B------:R-:W5:Y:S04]  /*03f0*/  LDG.E R7, desc[UR18][R6.64] ;  /* 0x0000001206077981 */ /* 0x000f68000c1e1900 */
[----:B------:R-:W5:Y:S04]  /*0400*/  LDG.E R24, desc[UR18][R2.64+0x4] ;  /* 0x0000041202187981 */ /* 0x000f68000c1e1900 */
[----:B------:R-:W5:Y:S04]  /*0410*/  LDG.E R8, desc[UR18][R8.64] ;  /* 0x0000001208087981 */ /* 0x000f68000c1e1900 */
[----:B------:R-:W5:Y:S04]  /*0420*/  LDG.E R25, desc[UR18][R2.64+0x8] ;  /* 0x0000081202197981 */ /* 0x000f68000c1e1900 */
[----:B------:R-:W5:Y:S04]  /*0430*/  LDG.E R10, desc[UR18][R10.64] ;  /* 0x000000120a0a7981 */ /* 0x000f68000c1e1900 */
[----:B------:R0:W5:Y:S01]  /*0440*/  LDG.E R27, desc[UR18][R2.64+0xc] ;  /* 0x00000c12021b7981 */ /* 0x000162000c1e1900 */
[----:B------:R-:W-:-:S04]  /*0450*/  UIADD3 UR5, UPT, UPT, UR5, 0x8, URZ ;  /* 0x0000000805057890 */ /* 0x000fc8000fffe0ff */
[----:B------:R-:W-:Y:S01]  /*0460*/  UISETP.NE.AND UP0, UPT, UR5, URZ, UPT ;  /* 0x000000ff0500728c */ /* 0x000fe2000bf05270 */
[----:B-1----:R-:W-:Y:S02]  /*0470*/  MOV R5, UR20 ;  /* 0x0000001400057c02 */ /* 0x002fe40008000f00 */
[----:B0-----:R-:W-:Y:S02]  /*0480*/  IADD3 R2, P0, PT, R2, 0x20, RZ ;  /* 0x0000002002027810 */ /* 0x001fe40007f1e0ff */
[----:B------:R-:W-:Y:S02]  /*0490*/  LEA R14, R5, R14, 0x3 ;  /* 0x0000000e050e7211 */ /* 0x000fe400078e18ff */
[----:B------:R-:W-:Y:S01]  /*04a0*/  IADD3.X R3, PT, PT, RZ, R3, RZ, P0, !PT ;  /* 0x00000003ff037210 */ /* 0x000fe200007fe4ff */
[----:B--2---:R-:W-:-:S04]  /*04b0*/  IMAD R21, R21, R22, R12 ;  /* 0x0000001615157224 */ /* 0x004fc800078e020c */
[----:B---3--:R-:W-:-:S04]  /*04c0*/  IMAD R19, R19, R20, R21 ;  /* 0x0000001413137224 */ /* 0x008fc800078e0215 */
[----:B----4-:R-:W-:-:S04]  /*04d0*/  IMAD R17, R17, R18, R19 ;  /* 0x0000001211117224 */ /* 0x010fc800078e0213 */
[----:B-----5:R-:W-:-:S04]  /*04e0*/  IMAD R15, R15, R16, R17 ;  /* 0x000000100f0f7224 */ /* 0x020fc800078e0211 */
[----:B------:R-:W-:-:S04]  /*04f0*/  IMAD R4, R23, R4, R15 ;  /* 0x0000000417047224 */ /* 0x000fc800078e020f */
[----:B------:R-:W-:-:S04]  /*0500*/  IMAD R4, R24, R7, R4 ;  /* 0x0000000718047224 */ /* 0x000fc800078e0204 */
[----:B------:R-:W-:-:S04]  /*0510*/  IMAD R4, R25, R8, R4 ;  /* 0x0000000819047224 */ /* 0x000fc800078e0204 */
[----:B------:R-:W-:Y:S01]  /*0520*/  IMAD R12, R27, R10, R4 ;  /* 0x0000000a1b0c7224 */ /* 0x000fe200078e0204 */
[----:B------:R-:W-:Y:S06]  /*0530*/  BRA.U UP0, `(.L_x_11) ;  /* 0xfffffffd003c7547 */ /* 0x000fec000b83ffff */
.L_x_10:
[----:B------:R-:W-:-:S04]  /*0540*/  ULOP3.LUT UR6, UR20, 0x7, URZ, 0xc0, !UPT ;  /* 0x0000000714067892 */ /* 0x000fc8000f8ec0ff */
[----:B------:R-:W-:-:S09]  /*0550*/  UISETP.NE.AND UP0, UPT, UR6, URZ, UPT ;  /* 0x000000ff0600728c */ /* 0x000fd2000bf05270 */
[----:B------:R-:W-:Y:S05]  /*0560*/  BRA.U !UP0, `(.L_x_12) ;  /* 0x0000000508387547 */ /* 0x000fea000b800000 */
[----:B------:R-:W-:Y:S02]  /*0570*/  UISETP.GE.U32.AND UP0, UPT, UR6, 0x4, UPT ;  /* 0x000000040600788c */ /* 0x000fe4000bf06070 */
[----:B------:R-:W-:-:S04]  /*0580*/  ULOP3.LUT UR5, UR20, 0x3, URZ, 0xc0, !UPT ;  /* 0x0000000314057892 */ /* 0x000fc8000f8ec0ff */
[----:B------:R-:W-:-:S03]  /*0590*/  UISETP.NE.AND UP1, UPT, UR5, URZ, UPT ;  /* 0x000000ff0500728c */ /* 0x000fc6000bf25270 */
[----:B------:R-:W-:Y:S08]  /*05a0*/  BRA.U !UP0, `(.L_x_13) ;  /* 0x00000001087c7547 */ /* 0x000ff0000b800000 */
[----:B------:R-:W1:Y:S01]  /*05b0*/  LDC.64 R6, c[0x0][0x388] ;  /* 0x0000e200ff067b82 */ /* 0x000e620000000a00 */
[----:B------:R-:W2:Y:S01]  /*05c0*/  LDCU.64 UR6, c[0x0][0x380] ;  /* 0x00007000ff0677ac */ /* 0x000ea20008000a00 */
[----:B------:R-:W-:Y:S01]  /*05d0*/  IMAD.U32 R9, RZ, RZ, UR4 ;  /* 0x00000004ff097e24 */ /* 0x000fe2000f8e00ff */
[C---:B------:R-:W-:Y:S02]  /*05e0*/  IADD3 R3, PT, PT, R13.reuse, UR4, RZ ;  /* 0x000000040d037c10 */ /* 0x040fe4000fffe0ff */
[----:B------:R-:W-:Y:S01]  /*05f0*/  IADD3 R10, P0, PT, R13, UR4, RZ ;  /* 0x000000040d0a7c10 */ /* 0x000fe2000ff1e0ff */
[----:B------:R-:W-:Y:S01]  /*0600*/  IMAD R9, R9, UR20, R0 ;  /* 0x0000001409097c24 */ /* 0x000fe2000f8e0200 */
[----:B------:R-:W-:Y:S01]  /*0610*/  MOV R11, UR20 ;  /* 0x00000014000b7c02 */ /* 0x000fe20008000f00 */
[----:B------:R-:W3:Y:S01]  /*0620*/  LDC.64 R4, c[0x0][0x380] ;  /* 0x0000e000ff047b82 */ /* 0x000ee20000000a00 */
[----:B------:R-:W-:Y:S01]  /*0630*/  MOV R15, UR20 ;  /* 0x00000014000f7c02 */ /* 0x000fe20008000f00 */
[----:B-1----:R-:W-:Y:S01]  /*0640*/  IMAD.WIDE R6, R9, 0x4, R6 ;  /* 0x0000000409067825 */ /* 0x002fe200078e0206 */
[----:B------:R-:W-:-:S05]  /*0650*/  MOV R9, UR20 ;  /* 0x0000001400097c02 */ /* 0x000fca0008000f00 */
[----:B------:R-:W-:Y:S02]  /*0660*/  IMAD.WIDE R8, R9, 0x4, R6 ;  /* 0x0000000409087825 */ /* 0x000fe400078e0206 */
[----:B0-----:R-:W4:Y:S02]  /*0670*/  LDG.E R6, desc[UR18][R6.64] ;  /* 0x0000001206067981 */ /* 0x001f24000c1e1900 */
[----:B---3--:R-:W-:Y:S01]  /*0680*/  IMAD.WIDE.U32 R4, R3, 0x4, R4 ;  /* 0x0000000403047825 */ /* 0x008fe200078e0004 */
[----:B------:R-:W-:Y:S01]  /*0690*/  IADD3.X R3, PT, PT, RZ, RZ, RZ, P0, !PT ;  /* 0x000000ffff037210 */ /* 0x000fe200007fe4ff */
[----:B------:R-:W3:Y:S01]  /*06a0*/  LDG.E R17, desc[UR18][R8.64] ;  /* 0x0000001208117981 */ /* 0x000ee2000c1e1900 */
[----:B--2---:R-:W-:-:S03]  /*06b0*/  LEA R2, P0, R10, UR6, 0x2 ;  /* 0x000000060a027c11 */ /* 0x004fc6000f8010ff */
[----:B------:R-:W4:Y:S01]  /*06c0*/  LDG.E R5, desc[UR18][R4.64] ;  /* 0x0000001204057981 */ /* 0x000f22000c1e1900 */
[----:B------:R-:W-:Y:S01]  /*06d0*/  LEA.HI.X R3, R10, UR7, R3, 0x2, P0 ;  /* 0x000000070a037c11 */ /* 0x000fe200080f1403 */
[----:B------:R-:W-:-:S04]  /*06e0*/  IMAD.WIDE R10, R11, 0x4, R8 ;  /* 0x000000040b0a7825 */ /* 0x000fc800078e0208 */
[----:B------:R-:W3:Y:S01]  /*06f0*/  LDG.E R16, desc[UR18][R2.64+0x4] ;  /* 0x0000041202107981 */ /* 0x000ee2000c1e1900 */
[----:B------:R-:W-:-:S03]  /*0700*/  IMAD.WIDE R14, R15, 0x4, R10 ;  /* 0x000000040f0e7825 */ /* 0x000fc600078e020a */
[----:B------:R-:W2:Y:S04]  /*0710*/  LDG.E R19, desc[UR18][R10.64] ;  /* 0x000000120a137981 */ /* 0x000ea8000c1e1900 */
[----:B------:R-:W2:Y:S04]  /*0720*/  LDG.E R18, desc[UR18][R2.64+0x8] ;  /* 0x0000081202127981 */ /* 0x000ea8000c1e1900 */
[----:B------:R-:W5:Y:S04]  /*0730*/  LDG.E R20, desc[UR18][R2.64+0xc] ;  /* 0x00000c1202147981 */ /* 0x000f68000c1e1900 */
[----:B------:R-:W5:Y:S01]  /*0740*/  LDG.E R14, desc[UR18][R14.64] ;  /* 0x000000120e0e7981 */ /* 0x000f62000c1e1900 */
[----:B------:R-:W-:Y:S01]  /*0750*/  UIADD3 UR4, UPT, UPT, UR4, 0x4, URZ ;  /* 0x0000000404047890 */ /* 0x000fe2000fffe0ff */
[----:B----4-:R-:W-:-:S04]  /*0760*/  IMAD R5, R5, R6, R12 ;  /* 0x0000000605057224 */ /* 0x010fc800078e020c */
[----:B---3--:R-:W-:-:S04]  /*0770*/  IMAD R5, R16, R17, R5 ;  /* 0x0000001110057224 */ /* 0x008fc800078e0205 */
[----:B--2---:R-:W-:-:S04]  /*0780*/  IMAD R5, R18, R19, R5 ;  /* 0x0000001312057224 */ /* 0x004fc800078e0205 */
[----:B-----5:R-:W-:-:S07]  /*0790*/  IMAD R12, R20, R14, R5 ;  /* 0x0000000e140c7224 */ /* 0x020fce00078e0205 */
.L_x_13:
[----:B------:R-:W-:Y:S05]  /*07a0*/  BRA.U !UP1, `(.L_x_12) ;  /* 0x0000000109a87547 */ /* 0x000fea000b800000 */
[----:B------:R-:W-:Y:S01]  /*07b0*/  UISETP.NE.AND UP0, UPT, UR5, 0x1, UPT ;  /* 0x000000010500788c */ /* 0x000fe2000bf05270 */
[----:B------:R-:W-:Y:S01]  /*07c0*/  MOV R7, UR4 ;  /* 0x0000000400077c02 */ /* 0x000fe20008000f00 */
[----:B------:R-:W-:Y:S02]  /*07d0*/  ULOP3.LUT UR5, UR20, 0x1, URZ, 0xc0, !UPT ;  /* 0x0000000114057892 */ /* 0x000fe4000f8ec0ff */
[----:B------:R-:W-:Y:S02]  /*07e0*/  MOV R15, UR20 ;  /* 0x00000014000f7c02 */ /* 0x000fe40008000f00 */
[----:B------:R-:W-:Y:S01]  /*07f0*/  UISETP.NE.U32.AND UP1, UPT, UR5, 0x1, UPT ;  /* 0x000000010500788c */ /* 0x000fe2000bf25070 */
[----:B------:R-:W-:-:S04]  /*0800*/  PLOP3.LUT P1, PT, PT, PT, UP0, 0x80, 0x8 ;  /* 0x000000000008781c */ /* 0x000fc80003f2f008 */
[----:B------:R-:W1:Y:S01]  /*0810*/  @UP0 LDCU.128 UR8, c[0x0][0x380] ;  /* 0x00007000ff0807ac */ /* 0x000e620008000c00 */
[----:B------:R-:W-:Y:S01]  /*0820*/  PLOP3.LUT P0, PT, PT, PT, UP1, 0x80, 0x8 ;  /* 0x000000000008781c */ /* 0x000fe20003f0f018 */
[----:B------:R-:W2:Y:S04]  /*0830*/  @UP0 LDCU.64 UR6, c[0x0][0x380] ;  /* 0x00007000ff0607ac */ /* 0x000ea80008000a00 */
[----:B------:R-:W3:Y:S03]  /*0840*/  @!UP1 LDCU.128 UR12, c[0x0][0x380] ;  /* 0x00007000ff0c97ac */ /* 0x000ee60008000c00 */
[C---:B------:R-:W-:Y:S02]  /*0850*/  @P1 IADD3 R3, PT, PT, R13.reuse, UR4, RZ ;  /* 0x000000040d031c10 */ /* 0x040fe4000fffe0ff */
[----:B------:R-:W-:Y:S01]  /*0860*/  @P1 IADD3 R6, P2, PT, R13, UR4, RZ ;  /* 0x000000040d061c10 */ /* 0x000fe2000ff5e0ff */
[----:B------:R-:W-:Y:S01]  /*0870*/  @UP0 UIADD3 UR4, UPT, UPT, UR4, 0x2, URZ ;  /* 0x0000000204040890 */ /* 0x000fe2000fffe0ff */
[----:B-1----:R-:W-:Y:S01]  /*0880*/  MOV R11, UR9 ;  /* 0x00000009000b7c02 */ /* 0x002fe20008000f00 */
[----:B------:R-:W-:Y:S01]  /*0890*/  IMAD.U32 R10, RZ, RZ, UR8 ;  /* 0x00000008ff0a7e24 */ /* 0x000fe2000f8e00ff */
[----:B------:R-:W-:-:S02]  /*08a0*/  MOV R4, UR10 ;  /* 0x0000000a00047c02 */ /* 0x000fc40008000f00 */
[----:B------:R-:W-:Y:S01]  /*08b0*/  MOV R5, UR11 ;  /* 0x0000000b00057c02 */ /* 0x000fe20008000f00 */
[----:B------:R-:W-:-:S04]  /*08c0*/  @P1 IMAD.WIDE.U32 R10, R3, 0x4, R10 ;  /* 0x00000004030a1825 */ /* 0x000fc800078e000a */
[----:B------:R-:W-:Y:S01]  /*08d0*/  @P1 IMAD R3, R7, UR20, R0 ;  /* 0x0000001407031c24 */ /* 0x000fe2000f8e0200 */
[----:B------:R-:W-:Y:S01]  /*08e0*/  @P1 IADD3.X R7, PT, PT, RZ, RZ, RZ, P2, !PT ;  /* 0x000000ffff071210 */ /* 0x000fe200017fe4ff */
[----:B------:R-:W-:Y:S01]  /*08f0*/  IMAD.U32 R19, RZ, RZ, UR4 ;  /* 0x00000004ff137e24 */ /* 0x000fe2000f8e00ff */
[C---:B--2---:R-:W-:Y:S01]  /*0900*/  @P1 LEA R2, P2, R6.reuse, UR6, 0x2 ;  /* 0x0000000606021c11 */ /* 0x044fe2000f8410ff */
[----:B------:R-:W-:Y:S01]  /*0910*/  @P1 IMAD.WIDE R4, R3, 0x4, R4 ;  /* 0x0000000403041825 */ /* 0x000fe200078e0204 */
[----:B------:R-:W-:Y:S01]  /*0920*/  @!P0 IADD3 R17, PT, PT, R13, UR4, RZ ;  /* 0x000000040d118c10 */ /* 0x000fe2000fffe0ff */
[----:B0-----:R-:W2:Y:S01]  /*0930*/  @P1 LDG.E R11, desc[UR18][R10.64] ;  /* 0x000000120a0b1981 */ /* 0x001ea2000c1e1900 */
[----:B------:R-:W-:Y:S01]  /*0940*/  @P1 LEA.HI.X R3, R6, UR7, R7, 0x2, P2 ;  /* 0x0000000706031c11 */ /* 0x000fe200090f1407 */
[----:B------:R-:W-:Y:S01]  /*0950*/  @!P0 IMAD R19, R19, UR20, R0 ;  /* 0x0000001413138c24 */ /* 0x000fe2000f8e0200 */
[----:B---3--:R-:W-:Y:S01]  /*0960*/  MOV R6, UR12 ;  /* 0x0000000c00067c02 */ /* 0x008fe20008000f00 */
[----:B------:R-:W-:Y:S01]  /*0970*/  @P1 IMAD.WIDE R14, R15, 0x4, R4 ;  /* 0x000000040f0e1825 */ /* 0x000fe200078e0204 */
[----:B------:R-:W-:Y:S01]  /*0980*/  MOV R7, UR13 ;  /* 0x0000000d00077c02 */ /* 0x000fe20008000f00 */
[----:B------:R-:W2:Y:S01]  /*0990*/  @P1 LDG.E R4, desc[UR18][R4.64] ;  /* 0x0000001204041981 */ /* 0x000ea2000c1e1900 */
[----:B------:R-:W-:-:S02]  /*09a0*/  MOV R8, UR14 ;  /* 0x0000000e00087c02 */ /* 0x000fc40008000f00 */
[----:B------:R-:W-:Y:S01]  /*09b0*/  MOV R9, UR15 ;  /* 0x0000000f00097c02 */ /* 0x000fe20008000f00 */
[----:B------:R-:W-:Y:S01]  /*09c0*/  @!P0 IMAD.WIDE.U32 R6, R17, 0x4, R6 ;  /* 0x0000000411068825 */ /* 0x000fe200078e0006 */
[----:B------:R-:W3:Y:S03]  /*09d0*/  @P1 LDG.E R14, desc[UR18][R14.64] ;  /* 0x000000120e0e1981 */ /* 0x000ee6000c1e1900 */
[----:B------:R-:W-:Y:S01]  /*09e0*/  @!P0 IMAD.WIDE R8, R19, 0x4, R8 ;  /* 0x0000000413088825 */ /* 0x000fe200078e0208 */
[----:B------:R-:W3:Y:S04]  /*09f0*/  @P1 LDG.E R2, desc[UR18][R2.64+0x4] ;  /* 0x0000041202021981 */ /* 0x000ee8000c1e1900 */
[----:B------:R-:W4:Y:S04]  /*0a00*/  @!P0 LDG.E R7, desc[UR18][R6.64] ;  /* 0x0000001206078981 */ /* 0x000f28000c1e1900 */
[----:B------:R-:W4:Y:S01]  /*0a10*/  @!P0 LDG.E R8, desc[UR18][R8.64] ;  /* 0x0000001208088981 */ /* 0x000f22000c1e1900 */
[----:B--2---:R-:W-:-:S04]  /*0a20*/  @P1 IMAD R11, R11, R4, R12 ;  /* 0x000000040b0b1224 */ /* 0x004fc800078e020c */
[----:B---3--:R-:W-:-:S04]  /*0a30*/  @P1 IMAD R12, R2, R14, R11 ;  /* 0x0000000e020c1224 */ /* 0x008fc800078e020b */
[----:B----4-:R-:W-:-:S07]  /*0a40*/  @!P0 IMAD R12, R7, R8, R12 ;  /* 0x00000008070c8224 */ /* 0x010fce00078e020c */
.L_x_12:
[----:B------:R-:W1:Y:S01]  /*0a50*/  LDC.64 R2, c[0x0][0x390] ;  /* 0x0000e400ff027b82 */ /* 0x000e620000000a00 */
[----:B------:R-:W-:-:S05]  /*0a60*/  IADD3 R13, PT, PT, R0, R13, RZ ;  /* 0x0000000d000d7210 */ /* 0x000fca0007ffe0ff */
[----:B-1----:R-:W-:-:S05]  /*0a70*/  IMAD.WIDE R2, R13, 0x4, R2 ;  /* 0x000000040d027825 */ /* 0x002fca00078e0202 */
[----:B0-----:R-:W-:Y:S01]  /*0a80*/  STG.E desc[UR18][R2.64], R12 ;  /* 0x0000000c02007986 */ /* 0x001fe2000c101912 */
[----:B------:R-:W-:Y:S05]  /*0a90*/  EXIT ;  /* 0x000000000000794d */ /* 0x000fea0003800000 */
.L_x_14:
        /* <DEDUP_REMOVED lines=14> */
.L_x_17:


//--------------------- .nv.shared._Z31MulMatTiledShMemNoBankConflictsPjS_S_i --------------------------
	.section	.nv.shared._Z31MulMatTiledShMemNoBankConflictsPjS_S_i,"aw",@nobits
	.sectionflags	@""
	.align	4
.nv.shared._Z31MulMatTiledShMemNoBankConflictsPjS_S_i:
	.zero		3072


//--------------------- .nv.shared.reserved.0     --------------------------
	.section	.nv.shared.reserved.0,"aw",@nobits
	.weak		__nv_reservedSMEM_offset_0_alias
	.size		__nv_reservedSMEM_offset_0_alias, 0, 64
	.other		__nv_reservedSMEM_offset_0_alias,@"STO_CUDA_RESERVED_SHARED STV_DEFAULT"
__nv_reservedSMEM_offset_0_alias:
	.zero		0
	.zero		64


//--------------------- .nv.shared._Z16MulMatTiledShMemPjS_S_i --------------------------
	.section	.nv.shared._Z16MulMatTiledShMemPjS_S_i,"aw",@nobits
	.sectionflags	@""
	.align	4
.nv.shared._Z16MulMatTiledShMemPjS_S_i:
	.zero		3072


//--------------------- .nv.constant0._Z31MulMatTiledShMemNoBankConflictsPjS_S_i --------------------------
	.section	.nv.constant0._Z31MulMatTiledShMemNoBankConflictsPjS_S_i,"a",@progbits
	.sectionflags	@""
	.align	4
.nv.constant0._Z31MulMatTiledShMemNoBankConflictsPjS_S_i:
	.zero		924


//--------------------- .nv.constant0._Z16MulMatTiledShMemPjS_S_i --------------------------
	.section	.nv.constant0._Z16MulMatTiledShMemPjS_S_i,"a",@progbits
	.sectionflags	@""
	.align	4
.nv.constant0._Z16MulMatTiledShMemPjS_S_i:
	.zero		924


//--------------------- .nv.constant0._Z18simpleMatMulKernelPjS_S_i --------------------------
	.section	.nv.constant0._Z18simpleMatMulKernelPjS_S_i,"a",@progbits
	.sectionflags	@""
	.align	4
.nv.constant0._Z18simpleMatMulKernelPjS_S_i:
	.zero		924


//--------------------- SYMBOLS --------------------------

	.type		.nv.reservedSmem.offset0,@object
	.size		.nv.reservedSmem.offset0,0x4
	.type		.nv.reservedSmem.cap,@object
	.size		.nv.reservedSmem.cap,0x4
